// auto-generated by cutlass_sweep.gemm — config: {"arch": "sm_100", "cluster_m": 2, "cluster_n": 2, "dtype": "int8", "stages": 0, "tile_k": 128, "tile_m": 128, "tile_n": 128}
#include "cutlass/cutlass.h"
#include "cutlass/gemm/collective/collective_builder.hpp"
#include "cutlass/gemm/device/gemm_universal_adapter.h"
#include "cutlass/gemm/kernel/gemm_universal.hpp"
#include "cutlass/epilogue/collective/collective_builder.hpp"

using ElemA = int8_t;
using ElemB = int8_t;
using ElemCD = int8_t;
using Acc  = int32_t;
using TileShape    = cute::Shape<cute::_128, cute::_128, cute::_128>;
using ClusterShape = cute::Shape<cute::_2, cute::_2, cute::_1>;

using CollectiveEpilogue = typename cutlass::epilogue::collective::CollectiveBuilder<
    cutlass::arch::Sm100, cutlass::arch::OpClassTensorOp,
    TileShape, ClusterShape,
    cutlass::epilogue::collective::EpilogueTileAuto,
    Acc, Acc,
    ElemCD, cutlass::layout::RowMajor, 128 / cutlass::sizeof_bits<ElemCD>::value,
    ElemCD, cutlass::layout::RowMajor, 128 / cutlass::sizeof_bits<ElemCD>::value,
    cutlass::epilogue::collective::EpilogueScheduleAuto
  >::CollectiveOp;

using CollectiveMainloop = typename cutlass::gemm::collective::CollectiveBuilder<
    cutlass::arch::Sm100, cutlass::arch::OpClassTensorOp,
    ElemA, cutlass::layout::RowMajor, 128 / cutlass::sizeof_bits<ElemA>::value,
    ElemB, cutlass::layout::ColumnMajor, 128 / cutlass::sizeof_bits<ElemB>::value,
    Acc,
    TileShape, ClusterShape,
    cutlass::gemm::collective::StageCountAutoCarveout<static_cast<int>(sizeof(typename CollectiveEpilogue::SharedStorage))>,
    cutlass::gemm::collective::KernelScheduleAuto
  >::CollectiveOp;

using GemmKernel = cutlass::gemm::kernel::GemmUniversal<
    cute::Shape<int,int,int,int>,
    CollectiveMainloop,
    CollectiveEpilogue
>;
using Gemm = cutlass::gemm::device::GemmUniversalAdapter<GemmKernel>;

// Force the device kernel symbol into the cubin without needing a host main.
auto* _anchor = &cutlass::device_kernel<GemmKernel>;


// ===== COMPILED SASS (sm_100a) =====

	.target	sm_100a

	.elftype	@"ET_EXEC"


//--------------------- .note.nv.tkinfo           --------------------------
	.section	.note.nv.tkinfo,"",@"SHT_NOTE"
	.sectionflags	@"SHF_NOTE_NV_TKINFO"
	.tkinfo
        /*0018*/ 	.word	0x00000002
        /*0030*/ 	.string	""
        /*0030*/ 	.string	"ptxas"
        /*0030*/ 	.string	"Cuda compilation tools, release 13.0, V13.0.88"
        /*0030*/ 	.string	"Build cuda_13.0.r13.0/compiler.36424714_0"
        /*0030*/ 	.string	"-arch sm_100a -m 64 "



//--------------------- .note.nv.cuinfo           --------------------------
	.section	.note.nv.cuinfo,"",@"SHT_NOTE"
	.sectionflags	@"SHF_NOTE_NV_CUINFO"
        /*0018*/ 	.short	0x0002
        /*001a*/ 	.short	0x0064
        /*001c*/ 	.short	0x0082
	.zero		2


//--------------------- .nv.info                  --------------------------
	.section	.nv.info,"",@"SHT_CUDA_INFO"
	.align	4


	//----- nvinfo : EIATTR_REGCOUNT
	.align		4
        /*0000*/ 	.byte	0x04, 0x2f
        /*0002*/ 	.short	(.L_19 - .L_18)
	.align		4
.L_18:
        /*0004*/ 	.word	index@(_ZN7cutlass13device_kernelINS_4gemm6kernel13GemmUniversalIN4cute5tupleIJiiiiEEENS1_10collective13CollectiveMmaINS1_35MainloopSm100TmaUmmaWarpSpecializedILi13ELi2ELi4ENS5_IJNS4_1CILi2EEESB_NSA_ILi1EEEEEEEENS5_IJNSA_ILi128EEESF_SF_EEEaNS5_IJlSC_lEEEaSH_NS4_8TiledMMAINS4_8MMA_AtomIJNS4_21SM100_MMA_S8_2x1SM_SSIaaiLi128ELi128ELNS4_4UMMA5MajorE0ELSM_0ELNSL_8SaturateE0EEEEEENS4_6LayoutINS5_IJSC_SC_SC_EEENS5_IJNSA_ILi0EEESS_SS_EEEEENS5_IJNS4_10UnderscoreESV_SV_EEEEENS4_28SM100_TMA_2SM_LOAD_MULTICASTENS4_14ComposedLayoutINS4_7SwizzleILi3ELi4ELi3EEENS4_18smem_ptr_flag_bitsILi8EEENSQ_INS5_IJNSA_ILi8EEESF_EEENS5_IJSF_SC_EEEEEEEvNS4_8identityENS4_18SM100_TMA_2SM_LOADES18_vS19_EENS_8epilogue10collective18CollectiveEpilogueINS1C_23Sm100TmaWarpSpecializedILi2ELi2ELi32ELb0ELb0EEEJNS5_IJNSA_ILi64EEESF_SF_EEENS5_IJNSQ_IS1H_SC_EENSQ_INS5_IJNSA_ILi32EEESB_EEENS5_IJSC_S1H_EEEEEEEEaSH_aSH_NS1C_6fusion15FusionCallbacksIS1G_NS1P_17LinearCombinationIaiaiLNS_15FloatRoundStyleE2EEES1I_S1O_JEEENS4_5SM1004TMEM4LOAD26SM100_TMEM_LOAD_32dp32b32xENS4_13SM90_TMA_LOADENSZ_INS10_ILi1ELi4ELi3EEES13_NSQ_INS5_IJS14_S1K_EEENS5_IJS1K_SC_EEEEEEENS4_39AutoVectorizingCopyWithAssumedAlignmentILi128EEENS4_14SM90_TMA_STOREES24_S26_S26_EEEvvEEEEvNT_6ParamsE)
        /*0008*/ 	.word	0x0000005b


	//----- nvinfo : EIATTR_FRAME_SIZE
	.align		4
.L_19:
        /*000c*/ 	.byte	0x04, 0x11
        /*000e*/ 	.short	(.L_21 - .L_20)
	.align		4
.L_20:
        /*0010*/ 	.word	index@($__internal_2_$__cuda_sm10x_tcgen05_guardrail_trap_unallocated_columns_being_dealloced)
        /*0014*/ 	.word	0x00000000


	//----- nvinfo : EIATTR_FRAME_SIZE
	.align		4
.L_21:
        /*0018*/ 	.byte	0x04, 0x11
        /*001a*/ 	.short	(.L_23 - .L_22)
	.align		4
.L_22:
        /*001c*/ 	.word	index@($__internal_1_$__cuda_sm10x_tcgen05_guardrail_trap_phase_invalid_during_alloc)
        /*0020*/ 	.word	0x00000000


	//----- nvinfo : EIATTR_FRAME_SIZE
	.align		4
.L_23:
        /*0024*/ 	.byte	0x04, 0x11
        /*0026*/ 	.short	(.L_25 - .L_24)
	.align		4
.L_24:
        /*0028*/ 	.word	index@($__internal_0_$__cuda_sm10x_tcgen05_guardrail_trap_col_being_dealloced_not_returned_by_alloc)
        /*002c*/ 	.word	0x00000000


	//----- nvinfo : EIATTR_FRAME_SIZE
	.align		4
.L_25:
        /*0030*/ 	.byte	0x04, 0x11
        /*0032*/ 	.short	(.L_27 - .L_26)
	.align		4
.L_26:
        /*0034*/ 	.word	index@(_ZN7cutlass13device_kernelINS_4gemm6kernel13GemmUniversalIN4cute5tupleIJiiiiEEENS1_10collective13CollectiveMmaINS1_35MainloopSm100TmaUmmaWarpSpecializedILi13ELi2ELi4ENS5_IJNS4_1CILi2EEESB_NSA_ILi1EEEEEEEENS5_IJNSA_ILi128EEESF_SF_EEEaNS5_IJlSC_lEEEaSH_NS4_8TiledMMAINS4_8MMA_AtomIJNS4_21SM100_MMA_S8_2x1SM_SSIaaiLi128ELi128ELNS4_4UMMA5MajorE0ELSM_0ELNSL_8SaturateE0EEEEEENS4_6LayoutINS5_IJSC_SC_SC_EEENS5_IJNSA_ILi0EEESS_SS_EEEEENS5_IJNS4_10UnderscoreESV_SV_EEEEENS4_28SM100_TMA_2SM_LOAD_MULTICASTENS4_14ComposedLayoutINS4_7SwizzleILi3ELi4ELi3EEENS4_18smem_ptr_flag_bitsILi8EEENSQ_INS5_IJNSA_ILi8EEESF_EEENS5_IJSF_SC_EEEEEEEvNS4_8identityENS4_18SM100_TMA_2SM_LOADES18_vS19_EENS_8epilogue10collective18CollectiveEpilogueINS1C_23Sm100TmaWarpSpecializedILi2ELi2ELi32ELb0ELb0EEEJNS5_IJNSA_ILi64EEESF_SF_EEENS5_IJNSQ_IS1H_SC_EENSQ_INS5_IJNSA_ILi32EEESB_EEENS5_IJSC_S1H_EEEEEEEEaSH_aSH_NS1C_6fusion15FusionCallbacksIS1G_NS1P_17LinearCombinationIaiaiLNS_15FloatRoundStyleE2EEES1I_S1O_JEEENS4_5SM1004TMEM4LOAD26SM100_TMEM_LOAD_32dp32b32xENS4_13SM90_TMA_LOADENSZ_INS10_ILi1ELi4ELi3EEES13_NSQ_INS5_IJS14_S1K_EEENS5_IJS1K_SC_EEEEEEENS4_39AutoVectorizingCopyWithAssumedAlignmentILi128EEENS4_14SM90_TMA_STOREES24_S26_S26_EEEvvEEEEvNT_6ParamsE)
        /*0038*/ 	.word	0x00000000


	//----- nvinfo : EIATTR_MIN_STACK_SIZE
	.align		4
.L_27:
        /*003c*/ 	.byte	0x04, 0x12
        /*003e*/ 	.short	(.L_29 - .L_28)
	.align		4
.L_28:
        /*0040*/ 	.word	index@(_ZN7cutlass13device_kernelINS_4gemm6kernel13GemmUniversalIN4cute5tupleIJiiiiEEENS1_10collective13CollectiveMmaINS1_35MainloopSm100TmaUmmaWarpSpecializedILi13ELi2ELi4ENS5_IJNS4_1CILi2EEESB_NSA_ILi1EEEEEEEENS5_IJNSA_ILi128EEESF_SF_EEEaNS5_IJlSC_lEEEaSH_NS4_8TiledMMAINS4_8MMA_AtomIJNS4_21SM100_MMA_S8_2x1SM_SSIaaiLi128ELi128ELNS4_4UMMA5MajorE0ELSM_0ELNSL_8SaturateE0EEEEEENS4_6LayoutINS5_IJSC_SC_SC_EEENS5_IJNSA_ILi0EEESS_SS_EEEEENS5_IJNS4_10UnderscoreESV_SV_EEEEENS4_28SM100_TMA_2SM_LOAD_MULTICASTENS4_14ComposedLayoutINS4_7SwizzleILi3ELi4ELi3EEENS4_18smem_ptr_flag_bitsILi8EEENSQ_INS5_IJNSA_ILi8EEESF_EEENS5_IJSF_SC_EEEEEEEvNS4_8identityENS4_18SM100_TMA_2SM_LOADES18_vS19_EENS_8epilogue10collective18CollectiveEpilogueINS1C_23Sm100TmaWarpSpecializedILi2ELi2ELi32ELb0ELb0EEEJNS5_IJNSA_ILi64EEESF_SF_EEENS5_IJNSQ_IS1H_SC_EENSQ_INS5_IJNSA_ILi32EEESB_EEENS5_IJSC_S1H_EEEEEEEEaSH_aSH_NS1C_6fusion15FusionCallbacksIS1G_NS1P_17LinearCombinationIaiaiLNS_15FloatRoundStyleE2EEES1I_S1O_JEEENS4_5SM1004TMEM4LOAD26SM100_TMEM_LOAD_32dp32b32xENS4_13SM90_TMA_LOADENSZ_INS10_ILi1ELi4ELi3EEES13_NSQ_INS5_IJS14_S1K_EEENS5_IJS1K_SC_EEEEEEENS4_39AutoVectorizingCopyWithAssumedAlignmentILi128EEENS4_14SM90_TMA_STOREES24_S26_S26_EEEvvEEEEvNT_6ParamsE)
        /*0044*/ 	.word	0x00000000
.L_29:


//--------------------- .nv.compat                --------------------------
	.section	.nv.compat,"",@"SHT_CUDA_COMPAT_INFO"
	.align	4
        /*0000*/ 	.byte	0x02, 0x09, 0x01, 0x00, 0x02, 0x02, 0x03, 0x00, 0x02, 0x05, 0x06, 0x00, 0x03, 0x07, 0x01, 0x01
        /*0010*/ 	.byte	0x02, 0x03, 0x01, 0x00, 0x02, 0x06, 0x01, 0x00, 0x04, 0x0b, 0x08, 0x00, 0x01, 0x00, 0x00, 0x00
        /*0020*/ 	.byte	0x00, 0x00, 0x00, 0x00


//--------------------- .nv.info._ZN7cutlass13device_kernelINS_4gemm6kernel13GemmUniversalIN4cute5tupleIJiiiiEEENS1_10collective13CollectiveMmaINS1_35MainloopSm100TmaUmmaWarpSpecializedILi13ELi2ELi4ENS5_IJNS4_1CILi2EEESB_NSA_ILi1EEEEEEEENS5_IJNSA_ILi128EEESF_SF_EEEaNS5_IJlSC_lEEEaSH_NS4_8TiledMMAINS4_8MMA_AtomIJNS4_21SM100_MMA_S8_2x1SM_SSIaaiLi128ELi128ELNS4_4UMMA5MajorE0ELSM_0ELNSL_8SaturateE0EEEEEENS4_6LayoutINS5_IJSC_SC_SC_EEENS5_IJNSA_ILi0EEESS_SS_EEEEENS5_IJNS4_10UnderscoreESV_SV_EEEEENS4_28SM100_TMA_2SM_LOAD_MULTICASTENS4_14ComposedLayoutINS4_7SwizzleILi3ELi4ELi3EEENS4_18smem_ptr_flag_bitsILi8EEENSQ_INS5_IJNSA_ILi8EEESF_EEENS5_IJSF_SC_EEEEEEEvNS4_8identityENS4_18SM100_TMA_2SM_LOADES18_vS19_EENS_8epilogue10collective18CollectiveEpilogueINS1C_23Sm100TmaWarpSpecializedILi2ELi2ELi32ELb0ELb0EEEJNS5_IJNSA_ILi64EEESF_SF_EEENS5_IJNSQ_IS1H_SC_EENSQ_INS5_IJNSA_ILi32EEESB_EEENS5_IJSC_S1H_EEEEEEEEaSH_aSH_NS1C_6fusion15FusionCallbacksIS1G_NS1P_17LinearCombinationIaiaiLNS_15FloatRoundStyleE2EEES1I_S1O_JEEENS4_5SM1004TMEM4LOAD26SM100_TMEM_LOAD_32dp32b32xENS4_13SM90_TMA_LOADENSZ_INS10_ILi1ELi4ELi3EEES13_NSQ_INS5_IJS14_S1K_EEENS5_IJS1K_SC_EEEEEEENS4_39AutoVectorizingCopyWithAssumedAlignmentILi128EEENS4_14SM90_TMA_STOREES24_S26_S26_EEEvvEEEEvNT_6ParamsE --------------------------
	.section	.nv.info._ZN7cutlass13device_kernelINS_4gemm6kernel13GemmUniversalIN4cute5tupleIJiiiiEEENS1_10collective13CollectiveMmaINS1_35MainloopSm100TmaUmmaWarpSpecializedILi13ELi2ELi4ENS5_IJNS4_1CILi2EEESB_NSA_ILi1EEEEEEEENS5_IJNSA_ILi128EEESF_SF_EEEaNS5_IJlSC_lEEEaSH_NS4_8TiledMMAINS4_8MMA_AtomIJNS4_21SM100_MMA_S8_2x1SM_SSIaaiLi128ELi128ELNS4_4UMMA5MajorE0ELSM_0ELNSL_8SaturateE0EEEEEENS4_6LayoutINS5_IJSC_SC_SC_EEENS5_IJNSA_ILi0EEESS_SS_EEEEENS5_IJNS4_10UnderscoreESV_SV_EEEEENS4_28SM100_TMA_2SM_LOAD_MULTICASTENS4_14ComposedLayoutINS4_7SwizzleILi3ELi4ELi3EEENS4_18smem_ptr_flag_bitsILi8EEENSQ_INS5_IJNSA_ILi8EEESF_EEENS5_IJSF_SC_EEEEEEEvNS4_8identityENS4_18SM100_TMA_2SM_LOADES18_vS19_EENS_8epilogue10collective18CollectiveEpilogueINS1C_23Sm100TmaWarpSpecializedILi2ELi2ELi32ELb0ELb0EEEJNS5_IJNSA_ILi64EEESF_SF_EEENS5_IJNSQ_IS1H_SC_EENSQ_INS5_IJNSA_ILi32EEESB_EEENS5_IJSC_S1H_EEEEEEEEaSH_aSH_NS1C_6fusion15FusionCallbacksIS1G_NS1P_17LinearCombinationIaiaiLNS_15FloatRoundStyleE2EEES1I_S1O_JEEENS4_5SM1004TMEM4LOAD26SM100_TMEM_LOAD_32dp32b32xENS4_13SM90_TMA_LOADENSZ_INS10_ILi1ELi4ELi3EEES13_NSQ_INS5_IJS14_S1K_EEENS5_IJS1K_SC_EEEEEEENS4_39AutoVectorizingCopyWithAssumedAlignmentILi128EEENS4_14SM90_TMA_STOREES24_S26_S26_EEEvvEEEEvNT_6ParamsE,"",@"SHT_CUDA_INFO"
	.sectionflags	@""
	.align	4


	//----- nvinfo : EIATTR_CUDA_API_VERSION
	.align		4
        /*0000*/ 	.byte	0x04, 0x37
        /*0002*/ 	.short	(.L_31 - .L_30)
.L_30:
        /*0004*/ 	.word	0x00000082


	//----- nvinfo : EIATTR_KPARAM_INFO
	.align		4
.L_31:
        /*0008*/ 	.byte	0x04, 0x17
        /*000a*/ 	.short	(.L_33 - .L_32)
.L_32:
        /*000c*/ 	.word	0x00000000
        /*0010*/ 	.short	0x0000
        /*0012*/ 	.short	0x0000
        /*0014*/ 	.byte	0x00, 0xf0, 0x01, 0x20


	//----- nvinfo : EIATTR_AT_ENTRY_FRAGMENTS
	.align		4
.L_33:
        /*0018*/ 	.byte	0x04, 0x4f
        /*001a*/ 	.short	(.L_35 - .L_34)


	//   ....[0]....
.L_34:
        /*001c*/ 	.word	0x00000007


	//----- nvinfo : EIATTR_RESERVED_SMEM_USED
	.align		4
.L_35:
        /*0020*/ 	.byte	0x01, 0x41
	.zero		2


	//----- nvinfo : EIATTR_SPARSE_MMA_MASK
	.align		4
        /*0024*/ 	.byte	0x03, 0x50
        /*0026*/ 	.short	0x0000


	//----- nvinfo : EIATTR_TCGEN05_2CTA_USED
	.align		4
        /*0028*/ 	.byte	0x01, 0x52
	.zero		2


	//----- nvinfo : EIATTR_MAXREG_COUNT
	.align		4
        /*002c*/ 	.byte	0x03, 0x1b
        /*002e*/ 	.short	0x00ff


	//----- nvinfo : EIATTR_NUM_BARRIERS
	.align		4
        /*0030*/ 	.byte	0x02, 0x4c
        /*0032*/ 	.byte	0x07
	.zero		1


	//----- nvinfo : EIATTR_EXTERNS
	.align		4
        /*0034*/ 	.byte	0x04, 0x0f
        /*0036*/ 	.short	(.L_37 - .L_36)


	//   ....[0]....
	.align		4
.L_36:
        /*0038*/ 	.word	index@(__assertfail)


	//----- nvinfo : EIATTR_MERCURY_ISA_VERSION
	.align		4
.L_37:
        /*003c*/ 	.byte	0x03, 0x5f
        /*003e*/ 	.short	0x0101


	//----- nvinfo : EIATTR_INT_WARP_WIDE_INSTR_OFFSETS
	.align		4
        /*0040*/ 	.byte	0x04, 0x31
        /*0042*/ 	.short	(.L_39 - .L_38)


	//   ....[0]....
.L_38:
        /*0044*/ 	.word	0x00000e80


	//   ....[1]....
        /*0048*/ 	.word	0x00000f20


	//   ....[2]....
        /*004c*/ 	.word	0x000048d0


	//   ....[3]....
        /*0050*/ 	.word	0x00004900


	//   ....[4]....
        /*0054*/ 	.word	0x00004920


	//   ....[5]....
        /*0058*/ 	.word	0x00005440


	//   ....[6]....
        /*005c*/ 	.word	0x000054e0


	//   ....[7]....
        /*0060*/ 	.word	0x00005590


	//   ....[8]....
        /*0064*/ 	.word	0x00005630


	//   ....[9]....
        /*0068*/ 	.word	0x00005720


	//   ....[10]....
        /*006c*/ 	.word	0x000057f0


	//----- nvinfo : EIATTR_COOP_GROUP_MASK_REGIDS
	.align		4
.L_39:
        /*0070*/ 	.byte	0x04, 0x29
        /*0072*/ 	.short	(.L_41 - .L_40)


	//   ....[0]....
.L_40:
        /*0074*/ 	.word	0xffffffff


	//   ....[1]....
        /*0078*/ 	.word	0xffffffff


	//   ....[2]....
        /*007c*/ 	.word	0xffffffff


	//   ....[3]....
        /*0080*/ 	.word	0xffffffff


	//   ....[4]....
        /*0084*/ 	.word	0xffffffff


	//   ....[5]....
        /*0088*/ 	.word	0xffffffff


	//   ....[6]....
        /*008c*/ 	.word	0xffffffff


	//   ....[7]....
        /*0090*/ 	.word	0xffffffff


	//   ....[8]....
        /*0094*/ 	.word	0xffffffff


	//   ....[9]....
        /*0098*/ 	.word	0xffffffff


	//   ....[10]....
        /*009c*/ 	.word	0xffffffff


	//   ....[11]....
        /*00a0*/ 	.word	0xffffffff


	//   ....[12]....
        /*00a4*/ 	.word	0xffffffff


	//   ....[13]....
        /*00a8*/ 	.word	0xffffffff


	//----- nvinfo : EIATTR_COOP_GROUP_INSTR_OFFSETS
	.align		4
.L_41:
        /*00ac*/ 	.byte	0x04, 0x28
        /*00ae*/ 	.short	(.L_43 - .L_42)


	//   ....[0]....
.L_42:
        /*00b0*/ 	.word	0x000000b0


	//   ....[1]....
        /*00b4*/ 	.word	0x00000520


	//   ....[2]....
        /*00b8*/ 	.word	0x00000830


	//   ....[3]....
        /*00bc*/ 	.word	0x00000980


	//   ....[4]....
        /*00c0*/ 	.word	0x00000a70


	//   ....[5]....
        /*00c4*/ 	.word	0x00000bd0


	//   ....[6]....
        /*00c8*/ 	.word	0x00000d60


	//   ....[7]....
        /*00cc*/ 	.word	0x00000fa0


	//   ....[8]....
        /*00d0*/ 	.word	0x000022f0


	//   ....[9]....
        /*00d4*/ 	.word	0x000036b0


	//   ....[10]....
        /*00d8*/ 	.word	0x00003b80


	//   ....[11]....
        /*00dc*/ 	.word	0x00003bb0


	//   ....[12]....
        /*00e0*/ 	.word	0x000047d0


	//   ....[13]....
        /*00e4*/ 	.word	0x000049e0


	//----- nvinfo : EIATTR_VRC_CTA_INIT_COUNT
	.align		4
.L_43:
        /*00e8*/ 	.byte	0x02, 0x4a
        /*00ea*/ 	.byte	0x80
	.zero		1


	//----- nvinfo : EIATTR_SYSCALL_OFFSETS
	.align		4
        /*00ec*/ 	.byte	0x04, 0x46
        /*00ee*/ 	.short	(.L_45 - .L_44)


	//   ....[0]....
.L_44:
        /*00f0*/ 	.word	0x00006300


	//   ....[1]....
        /*00f4*/ 	.word	0x00006440


	//   ....[2]....
        /*00f8*/ 	.word	0x00006c50


	//   ....[3]....
        /*00fc*/ 	.word	0x00007a50


	//----- nvinfo : EIATTR_MBARRIER_INSTR_OFFSETS
	.align		4
.L_45:
        /*0100*/ 	.byte	0x04, 0x39
        /*0102*/ 	.short	(.L_47 - .L_46)


	//   ....[0]....
.L_46:
        /*0104*/ 	.word	0x00000670
        /*0108*/ 	.word	0x000000ff
        /*010c*/ 	.word	0x00000000
        /*0110*/ 	.short	0x0100
        /*0112*/ 	.byte	0x04
	.zero		1


	//   ....[1]....
        /*0114*/ 	.word	0x00000680
        /*0118*/ 	.word	0x000000ff
        /*011c*/ 	.word	0x00000068
        /*0120*/ 	.short	0x0100
        /*0122*/ 	.byte	0x04
	.zero		1


	//   ....[2]....
        /*0124*/ 	.word	0x00000690
        /*0128*/ 	.word	0x000000ff
        /*012c*/ 	.word	0x00000008
        /*0130*/ 	.short	0x0100
        /*0132*/ 	.byte	0x04
	.zero		1


	//   ....[3]....
        /*0134*/ 	.word	0x000006a0
        /*0138*/ 	.word	0x000000ff
        /*013c*/ 	.word	0x00000070
        /*0140*/ 	.short	0x0100
        /*0142*/ 	.byte	0x04
	.zero		1


	//   ....[4]....
        /*0144*/ 	.word	0x000006b0
        /*0148*/ 	.word	0x000000ff
        /*014c*/ 	.word	0x00000010
        /*0150*/ 	.short	0x0100
        /*0152*/ 	.byte	0x04
	.zero		1


	//   ....[5]....
        /*0154*/ 	.word	0x000006c0
        /*0158*/ 	.word	0x000000ff
        /*015c*/ 	.word	0x00000078
        /*0160*/ 	.short	0x0100
        /*0162*/ 	.byte	0x04
	.zero		1


	//   ....[6]....
        /*0164*/ 	.word	0x000006d0
        /*0168*/ 	.word	0x000000ff
        /*016c*/ 	.word	0x00000018
        /*0170*/ 	.short	0x0100
        /*0172*/ 	.byte	0x04
	.zero		1


	//   ....[7]....
        /*0174*/ 	.word	0x000006e0
        /*0178*/ 	.word	0x000000ff
        /*017c*/ 	.word	0x00000080
        /*0180*/ 	.short	0x0100
        /*0182*/ 	.byte	0x04
	.zero		1


	//   ....[8]....
        /*0184*/ 	.word	0x000006f0
        /*0188*/ 	.word	0x000000ff
        /*018c*/ 	.word	0x00000020
        /*0190*/ 	.short	0x0100
        /*0192*/ 	.byte	0x04
	.zero		1


	//   ....[9]....
        /*0194*/ 	.word	0x00000700
        /*0198*/ 	.word	0x000000ff
        /*019c*/ 	.word	0x00000088
        /*01a0*/ 	.short	0x0100
        /*01a2*/ 	.byte	0x04
	.zero		1


	//   ....[10]....
        /*01a4*/ 	.word	0x00000710
        /*01a8*/ 	.word	0x000000ff
        /*01ac*/ 	.word	0x00000028
        /*01b0*/ 	.short	0x0100
        /*01b2*/ 	.byte	0x04
	.zero		1


	//   ....[11]....
        /*01b4*/ 	.word	0x00000720
        /*01b8*/ 	.word	0x000000ff
        /*01bc*/ 	.word	0x00000090
        /*01c0*/ 	.short	0x0100
        /*01c2*/ 	.byte	0x04
	.zero		1


	//   ....[12]....
        /*01c4*/ 	.word	0x00000730
        /*01c8*/ 	.word	0x000000ff
        /*01cc*/ 	.word	0x00000030
        /*01d0*/ 	.short	0x0100
        /*01d2*/ 	.byte	0x04
	.zero		1


	//   ....[13]....
        /*01d4*/ 	.word	0x00000740
        /*01d8*/ 	.word	0x000000ff
        /*01dc*/ 	.word	0x00000098
        /*01e0*/ 	.short	0x0100
        /*01e2*/ 	.byte	0x04
	.zero		1


	//   ....[14]....
        /*01e4*/ 	.word	0x00000750
        /*01e8*/ 	.word	0x000000ff
        /*01ec*/ 	.word	0x00000038
        /*01f0*/ 	.short	0x0100
        /*01f2*/ 	.byte	0x04
	.zero		1


	//   ....[15]....
        /*01f4*/ 	.word	0x00000760
        /*01f8*/ 	.word	0x000000ff
        /*01fc*/ 	.word	0x000000a0
        /*0200*/ 	.short	0x0100
        /*0202*/ 	.byte	0x04
	.zero		1


	//   ....[16]....
        /*0204*/ 	.word	0x00000770
        /*0208*/ 	.word	0x000000ff
        /*020c*/ 	.word	0x00000040
        /*0210*/ 	.short	0x0100
        /*0212*/ 	.byte	0x04
	.zero		1


	//   ....[17]....
        /*0214*/ 	.word	0x00000780
        /*0218*/ 	.word	0x000000ff
        /*021c*/ 	.word	0x000000a8
        /*0220*/ 	.short	0x0100
        /*0222*/ 	.byte	0x04
	.zero		1


	//   ....[18]....
        /*0224*/ 	.word	0x00000790
        /*0228*/ 	.word	0x000000ff
        /*022c*/ 	.word	0x00000048
        /*0230*/ 	.short	0x0100
        /*0232*/ 	.byte	0x04
	.zero		1


	//   ....[19]....
        /*0234*/ 	.word	0x000007a0
        /*0238*/ 	.word	0x000000ff
        /*023c*/ 	.word	0x000000b0
        /*0240*/ 	.short	0x0100
        /*0242*/ 	.byte	0x04
	.zero		1


	//   ....[20]....
        /*0244*/ 	.word	0x000007b0
        /*0248*/ 	.word	0x000000ff
        /*024c*/ 	.word	0x00000050
        /*0250*/ 	.short	0x0100
        /*0252*/ 	.byte	0x04
	.zero		1


	//   ....[21]....
        /*0254*/ 	.word	0x000007c0
        /*0258*/ 	.word	0x000000ff
        /*025c*/ 	.word	0x000000b8
        /*0260*/ 	.short	0x0100
        /*0262*/ 	.byte	0x04
	.zero		1


	//   ....[22]....
        /*0264*/ 	.word	0x000007d0
        /*0268*/ 	.word	0x000000ff
        /*026c*/ 	.word	0x00000058
        /*0270*/ 	.short	0x0100
        /*0272*/ 	.byte	0x04
	.zero		1


	//   ....[23]....
        /*0274*/ 	.word	0x000007e0
        /*0278*/ 	.word	0x000000ff
        /*027c*/ 	.word	0x000000c0
        /*0280*/ 	.short	0x0100
        /*0282*/ 	.byte	0x04
	.zero		1


	//   ....[24]....
        /*0284*/ 	.word	0x000007f0
        /*0288*/ 	.word	0x000000ff
        /*028c*/ 	.word	0x00000060
        /*0290*/ 	.short	0x0100
        /*0292*/ 	.byte	0x04
	.zero		1


	//   ....[25]....
        /*0294*/ 	.word	0x00000800
        /*0298*/ 	.word	0x000000ff
        /*029c*/ 	.word	0x000000c8
        /*02a0*/ 	.short	0x0100
        /*02a2*/ 	.byte	0x04
	.zero		1


	//   ....[26]....
        /*02a4*/ 	.word	0x00000930
        /*02a8*/ 	.word	0x000000ff
        /*02ac*/ 	.word	0x000000d0
        /*02b0*/ 	.short	0x0100
        /*02b2*/ 	.byte	0x04
	.zero		1


	//   ....[27]....
        /*02b4*/ 	.word	0x00000940
        /*02b8*/ 	.word	0x000000ff
        /*02bc*/ 	.word	0x000000e0
        /*02c0*/ 	.short	0x0100
        /*02c2*/ 	.byte	0x04
	.zero		1


	//   ....[28]....
        /*02c4*/ 	.word	0x00000950
        /*02c8*/ 	.word	0x000000ff
        /*02cc*/ 	.word	0x000000d8
        /*02d0*/ 	.short	0x0100
        /*02d2*/ 	.byte	0x04
	.zero		1


	//   ....[29]....
        /*02d4*/ 	.word	0x00000960
        /*02d8*/ 	.word	0x000000ff
        /*02dc*/ 	.word	0x000000e8
        /*02e0*/ 	.short	0x0100
        /*02e2*/ 	.byte	0x04
	.zero		1


	//   ....[30]....
        /*02e4*/ 	.word	0x00000a40
        /*02e8*/ 	.word	0x000000ff
        /*02ec*/ 	.word	0x000000f0
        /*02f0*/ 	.short	0x0100
        /*02f2*/ 	.byte	0x06
	.zero		1


	//   ....[31]....
        /*02f4*/ 	.word	0x00000a50
        /*02f8*/ 	.word	0x000000ff
        /*02fc*/ 	.word	0x000000f8
        /*0300*/ 	.short	0x0100
        /*0302*/ 	.byte	0x06
	.zero		1


	//   ....[32]....
        /*0304*/ 	.word	0x00000b80
        /*0308*/ 	.word	0x000000ff
        /*030c*/ 	.word	0x00000100
        /*0310*/ 	.short	0x0100
        /*0312*/ 	.byte	0x06
	.zero		1


	//   ....[33]....
        /*0314*/ 	.word	0x00000b90
        /*0318*/ 	.word	0x000000ff
        /*031c*/ 	.word	0x00000110
        /*0320*/ 	.short	0x0100
        /*0322*/ 	.byte	0x06
	.zero		1


	//   ....[34]....
        /*0324*/ 	.word	0x00000ba0
        /*0328*/ 	.word	0x000000ff
        /*032c*/ 	.word	0x00000108
        /*0330*/ 	.short	0x0100
        /*0332*/ 	.byte	0x06
	.zero		1


	//   ....[35]....
        /*0334*/ 	.word	0x00000bb0
        /*0338*/ 	.word	0x000000ff
        /*033c*/ 	.word	0x00000118
        /*0340*/ 	.short	0x0100
        /*0342*/ 	.byte	0x06
	.zero		1


	//   ....[36]....
        /*0344*/ 	.word	0x00000cd0
        /*0348*/ 	.word	0x000000ff
        /*034c*/ 	.word	0x00000120
        /*0350*/ 	.short	0x0100
        /*0352*/ 	.byte	0x04
	.zero		1


	//   ....[37]....
        /*0354*/ 	.word	0x00000ce0
        /*0358*/ 	.word	0x000000ff
        /*035c*/ 	.word	0x00000140
        /*0360*/ 	.short	0x0100
        /*0362*/ 	.byte	0x04
	.zero		1


	//   ....[38]....
        /*0364*/ 	.word	0x00000cf0
        /*0368*/ 	.word	0x000000ff
        /*036c*/ 	.word	0x00000128
        /*0370*/ 	.short	0x0100
        /*0372*/ 	.byte	0x04
	.zero		1


	//   ....[39]....
        /*0374*/ 	.word	0x00000d00
        /*0378*/ 	.word	0x000000ff
        /*037c*/ 	.word	0x00000148
        /*0380*/ 	.short	0x0100
        /*0382*/ 	.byte	0x04
	.zero		1


	//   ....[40]....
        /*0384*/ 	.word	0x00000d10
        /*0388*/ 	.word	0x000000ff
        /*038c*/ 	.word	0x00000130
        /*0390*/ 	.short	0x0100
        /*0392*/ 	.byte	0x04
	.zero		1


	//   ....[41]....
        /*0394*/ 	.word	0x00000d20
        /*0398*/ 	.word	0x000000ff
        /*039c*/ 	.word	0x00000150
        /*03a0*/ 	.short	0x0100
        /*03a2*/ 	.byte	0x04
	.zero		1


	//   ....[42]....
        /*03a4*/ 	.word	0x00000d30
        /*03a8*/ 	.word	0x000000ff
        /*03ac*/ 	.word	0x00000138
        /*03b0*/ 	.short	0x0100
        /*03b2*/ 	.byte	0x04
	.zero		1


	//   ....[43]....
        /*03b4*/ 	.word	0x00000d40
        /*03b8*/ 	.word	0x000000ff
        /*03bc*/ 	.word	0x00000158
        /*03c0*/ 	.short	0x0100
        /*03c2*/ 	.byte	0x04
	.zero		1


	//   ....[44]....
        /*03c4*/ 	.word	0x00000e30
        /*03c8*/ 	.word	0x000000ff
        /*03cc*/ 	.word	0x00000160
        /*03d0*/ 	.short	0x0100
        /*03d2*/ 	.byte	0x04
	.zero		1


	//   ....[45]....
        /*03d4*/ 	.word	0x00000e40
        /*03d8*/ 	.word	0x000000ff
        /*03dc*/ 	.word	0x00000170
        /*03e0*/ 	.short	0x0100
        /*03e2*/ 	.byte	0x04
	.zero		1


	//   ....[46]....
        /*03e4*/ 	.word	0x00000e50
        /*03e8*/ 	.word	0x000000ff
        /*03ec*/ 	.word	0x00000168
        /*03f0*/ 	.short	0x0100
        /*03f2*/ 	.byte	0x04
	.zero		1


	//   ....[47]....
        /*03f4*/ 	.word	0x00000e60
        /*03f8*/ 	.word	0x000000ff
        /*03fc*/ 	.word	0x00000178
        /*0400*/ 	.short	0x0100
        /*0402*/ 	.byte	0x04
	.zero		1


	//   ....[48]....
        /*0404*/ 	.word	0x00000f60
        /*0408*/ 	.word	0x000000ff
        /*040c*/ 	.word	0x00000180
        /*0410*/ 	.short	0x0100
        /*0412*/ 	.byte	0x06
	.zero		1


	//   ....[49]....
        /*0414*/ 	.word	0x00001b10
        /*0418*/ 	.word	0x00000000
        /*041c*/ 	.word	0x00000170
        /*0420*/ 	.short	0x010a
        /*0422*/ 	.byte	0xff
	.zero		1


	//   ....[50]....
        /*0424*/ 	.word	0x00001b40
        /*0428*/ 	.word	0x00000000
        /*042c*/ 	.word	0x00000160
        /*0430*/ 	.short	0x0101
        /*0432*/ 	.byte	0xff
	.zero		1


	//   ....[51]....
        /*0434*/ 	.word	0x00001c00
        /*0438*/ 	.word	0x000000ff
        /*043c*/ 	.word	0x00000068
        /*0440*/ 	.short	0x010a
        /*0442*/ 	.byte	0x04
	.zero		1


	//   ....[52]....
        /*0444*/ 	.word	0x00001cd0
        /*0448*/ 	.word	0x000000ff
        /*044c*/ 	.word	0x00000068
        /*0450*/ 	.short	0x010a
        /*0452*/ 	.byte	0x21
	.zero		1


	//   ....[53]....
        /*0454*/ 	.word	0x00001e80
        /*0458*/ 	.word	0x000000ff
        /*045c*/ 	.word	0x00000068
        /*0460*/ 	.short	0x010a
        /*0462*/ 	.byte	0x05
	.zero		1


	//   ....[54]....
        /*0464*/ 	.word	0x00001f90
        /*0468*/ 	.word	0x000000ff
        /*046c*/ 	.word	0x000000f8
        /*0470*/ 	.short	0x0101
        /*0472*/ 	.byte	0x06
	.zero		1


	//   ....[55]....
        /*0474*/ 	.word	0x00001fb0
        /*0478*/ 	.word	0x000000ff
        /*047c*/ 	.word	0x00000068
        /*0480*/ 	.short	0x010a
        /*0482*/ 	.byte	0x04
	.zero		1


	//   ....[56]....
        /*0484*/ 	.word	0x00002030
        /*0488*/ 	.word	0x000000ff
        /*048c*/ 	.word	0x00000068
        /*0490*/ 	.short	0x010a
        /*0492*/ 	.byte	0x11
	.zero		1


	//   ....[57]....
        /*0494*/ 	.word	0x000021c0
        /*0498*/ 	.word	0x000000ff
        /*049c*/ 	.word	0x00000068
        /*04a0*/ 	.short	0x010a
        /*04a2*/ 	.byte	0x05
	.zero		1


	//   ....[58]....
        /*04a4*/ 	.word	0x00002320
        /*04a8*/ 	.word	0x00000003
        /*04ac*/ 	.word	0x00000100
        /*04b0*/ 	.short	0x010a
        /*04b2*/ 	.byte	0xff
	.zero		1


	//   ....[59]....
        /*04b4*/ 	.word	0x00002470
        /*04b8*/ 	.word	0x00000000
        /*04bc*/ 	.word	0x00000000
        /*04c0*/ 	.short	0x0101
        /*04c2*/ 	.byte	0xff
	.zero		1


	//   ....[60]....
        /*04c4*/ 	.word	0x00002a20
        /*04c8*/ 	.word	0x000000ff
        /*04cc*/ 	.word	0x00000000
        /*04d0*/ 	.short	0x010a
        /*04d2*/ 	.byte	0x04
	.zero		1


	//   ....[61]....
        /*04d4*/ 	.word	0x00002ab0
        /*04d8*/ 	.word	0x000000ff
        /*04dc*/ 	.word	0x00000000
        /*04e0*/ 	.short	0x010a
        /*04e2*/ 	.byte	0x05
	.zero		1


	//   ....[62]....
        /*04e4*/ 	.word	0x00002b40
        /*04e8*/ 	.word	0x000000ff
        /*04ec*/ 	.word	0x00000000
        /*04f0*/ 	.short	0x010a
        /*04f2*/ 	.byte	0x05
	.zero		1


	//   ....[63]....
        /*04f4*/ 	.word	0x00002bd0
        /*04f8*/ 	.word	0x000000ff
        /*04fc*/ 	.word	0x00000000
        /*0500*/ 	.short	0x010a
        /*0502*/ 	.byte	0x05
	.zero		1


	//   ....[64]....
        /*0504*/ 	.word	0x00002c60
        /*0508*/ 	.word	0x000000ff
        /*050c*/ 	.word	0x00000000
        /*0510*/ 	.short	0x010a
        /*0512*/ 	.byte	0x05
	.zero		1


	//   ....[65]....
        /*0514*/ 	.word	0x00002cf0
        /*0518*/ 	.word	0x000000ff
        /*051c*/ 	.word	0x00000000
        /*0520*/ 	.short	0x010a
        /*0522*/ 	.byte	0x05
	.zero		1


	//   ....[66]....
        /*0524*/ 	.word	0x00002d80
        /*0528*/ 	.word	0x000000ff
        /*052c*/ 	.word	0x00000000
        /*0530*/ 	.short	0x010a
        /*0532*/ 	.byte	0x05
	.zero		1


	//   ....[67]....
        /*0534*/ 	.word	0x00002e10
        /*0538*/ 	.word	0x000000ff
        /*053c*/ 	.word	0x00000000
        /*0540*/ 	.short	0x010a
        /*0542*/ 	.byte	0x05
	.zero		1


	//   ....[68]....
        /*0544*/ 	.word	0x00002ea0
        /*0548*/ 	.word	0x000000ff
        /*054c*/ 	.word	0x00000000
        /*0550*/ 	.short	0x010a
        /*0552*/ 	.byte	0x05
	.zero		1


	//   ....[69]....
        /*0554*/ 	.word	0x00002f30
        /*0558*/ 	.word	0x000000ff
        /*055c*/ 	.word	0x00000000
        /*0560*/ 	.short	0x010a
        /*0562*/ 	.byte	0x05
	.zero		1


	//   ....[70]....
        /*0564*/ 	.word	0x00002fc0
        /*0568*/ 	.word	0x000000ff
        /*056c*/ 	.word	0x00000000
        /*0570*/ 	.short	0x010a
        /*0572*/ 	.byte	0x05
	.zero		1


	//   ....[71]....
        /*0574*/ 	.word	0x00003050
        /*0578*/ 	.word	0x000000ff
        /*057c*/ 	.word	0x00000000
        /*0580*/ 	.short	0x010a
        /*0582*/ 	.byte	0x05
	.zero		1


	//   ....[72]....
        /*0584*/ 	.word	0x000030f0
        /*0588*/ 	.word	0x00000000
        /*058c*/ 	.word	0x00000000
        /*0590*/ 	.short	0x010a
        /*0592*/ 	.byte	0xff
	.zero		1


	//   ....[73]....
        /*0594*/ 	.word	0x00003210
        /*0598*/ 	.word	0x00000002
        /*059c*/ 	.word	0x00000160
        /*05a0*/ 	.short	0x010a
        /*05a2*/ 	.byte	0xff
	.zero		1


	//   ....[74]....
        /*05a4*/ 	.word	0x00003280
        /*05a8*/ 	.word	0x00000002
        /*05ac*/ 	.word	0x00000000
        /*05b0*/ 	.short	0x0101
        /*05b2*/ 	.byte	0xff
	.zero		1


	//   ....[75]....
        /*05b4*/ 	.word	0x000032a0
        /*05b8*/ 	.word	0x000000ff
        /*05bc*/ 	.word	0x00000110
        /*05c0*/ 	.short	0x010a
        /*05c2*/ 	.byte	0x04
	.zero		1


	//   ....[76]....
        /*05c4*/ 	.word	0x000033c0
        /*05c8*/ 	.word	0x00000002
        /*05cc*/ 	.word	0x00000100
        /*05d0*/ 	.short	0x010a
        /*05d2*/ 	.byte	0xff
	.zero		1


	//   ....[77]....
        /*05d4*/ 	.word	0x000034c0
        /*05d8*/ 	.word	0x00000002
        /*05dc*/ 	.word	0x00000000
        /*05e0*/ 	.short	0x0101
        /*05e2*/ 	.byte	0xff
	.zero		1


	//   ....[78]....
        /*05e4*/ 	.word	0x00003550
        /*05e8*/ 	.word	0x000000ff
        /*05ec*/ 	.word	0x00000110
        /*05f0*/ 	.short	0x0106
        /*05f2*/ 	.byte	0x04
	.zero		1


	//   ....[79]....
        /*05f4*/ 	.word	0x00003570
        /*05f8*/ 	.word	0x000000ff
        /*05fc*/ 	.word	0x00000110
        /*0600*/ 	.short	0x010a
        /*0602*/ 	.byte	0x04
	.zero		1


	//   ....[80]....
        /*0604*/ 	.word	0x00003600
        /*0608*/ 	.word	0x000000ff
        /*060c*/ 	.word	0x00000110
        /*0610*/ 	.short	0x0106
        /*0612*/ 	.byte	0x07
	.zero		1


	//   ....[81]....
        /*0614*/ 	.word	0x00003640
        /*0618*/ 	.word	0x00000000
        /*061c*/ 	.word	0x00000110
        /*0620*/ 	.short	0x010a
        /*0622*/ 	.byte	0xff
	.zero		1


	//   ....[82]....
        /*0624*/ 	.word	0x00003880
        /*0628*/ 	.word	0x000000ff
        /*062c*/ 	.word	0x00000008
        /*0630*/ 	.short	0x010a
        /*0632*/ 	.byte	0x05
	.zero		1


	//   ....[83]....
        /*0634*/ 	.word	0x000038a0
        /*0638*/ 	.word	0x000000ff
        /*063c*/ 	.word	0x00000008
        /*0640*/ 	.short	0x010a
        /*0642*/ 	.byte	0x05
	.zero		1


	//   ....[84]....
        /*0644*/ 	.word	0x00003a30
        /*0648*/ 	.word	0x000000ff
        /*064c*/ 	.word	0x00000008
        /*0650*/ 	.short	0x010a
        /*0652*/ 	.byte	0x05
	.zero		1


	//   ....[85]....
        /*0654*/ 	.word	0x00003a50
        /*0658*/ 	.word	0x000000ff
        /*065c*/ 	.word	0x00000008
        /*0660*/ 	.short	0x010a
        /*0662*/ 	.byte	0x05
	.zero		1


	//   ....[86]....
        /*0664*/ 	.word	0x00003b10
        /*0668*/ 	.word	0x000000ff
        /*066c*/ 	.word	0x00000000
        /*0670*/ 	.short	0x0101
        /*0672*/ 	.byte	0x04
	.zero		1


	//   ....[87]....
        /*0674*/ 	.word	0x00003e50
        /*0678*/ 	.word	0x00000000
        /*067c*/ 	.word	0x00000100
        /*0680*/ 	.short	0x010a
        /*0682*/ 	.byte	0xff
	.zero		1


	//   ....[88]....
        /*0684*/ 	.word	0x00003f10
        /*0688*/ 	.word	0x00000000
        /*068c*/ 	.word	0x00000000
        /*0690*/ 	.short	0x0101
        /*0692*/ 	.byte	0xff
	.zero		1


	//   ....[89]....
        /*0694*/ 	.word	0x00003fd0
        /*0698*/ 	.word	0x000000ff
        /*069c*/ 	.word	0x00000000
        /*06a0*/ 	.short	0x010a
        /*06a2*/ 	.byte	0x04
	.zero		1


	//   ....[90]....
        /*06a4*/ 	.word	0x00003fe0
        /*06a8*/ 	.word	0x000000ff
        /*06ac*/ 	.word	0x00000140
        /*06b0*/ 	.short	0x010a
        /*06b2*/ 	.byte	0x1f
	.zero		1


	//   ....[91]....
        /*06b4*/ 	.word	0x00004090
        /*06b8*/ 	.word	0x000000ff
        /*06bc*/ 	.word	0x00000000
        /*06c0*/ 	.short	0x010a
        /*06c2*/ 	.byte	0x05
	.zero		1


	//   ....[92]....
        /*06c4*/ 	.word	0x000041c0
        /*06c8*/ 	.word	0x000000ff
        /*06cc*/ 	.word	0x00000000
        /*06d0*/ 	.short	0x010a
        /*06d2*/ 	.byte	0x04
	.zero		1


	//   ....[93]....
        /*06d4*/ 	.word	0x000044c0
        /*06d8*/ 	.word	0x000000ff
        /*06dc*/ 	.word	0x00000000
        /*06e0*/ 	.short	0x010a
        /*06e2*/ 	.byte	0x04
	.zero		1


	//   ....[94]....
        /*06e4*/ 	.word	0x00004550
        /*06e8*/ 	.word	0x000000ff
        /*06ec*/ 	.word	0x00000000
        /*06f0*/ 	.short	0x010a
        /*06f2*/ 	.byte	0x05
	.zero		1


	//   ....[95]....
        /*06f4*/ 	.word	0x000045e0
        /*06f8*/ 	.word	0x000000ff
        /*06fc*/ 	.word	0x00000000
        /*0700*/ 	.short	0x010a
        /*0702*/ 	.byte	0x05
	.zero		1


	//   ....[96]....
        /*0704*/ 	.word	0x00004680
        /*0708*/ 	.word	0x00000000
        /*070c*/ 	.word	0x00000000
        /*0710*/ 	.short	0x010a
        /*0712*/ 	.byte	0xff
	.zero		1


	//   ....[97]....
        /*0714*/ 	.word	0x000046c0
        /*0718*/ 	.word	0x00000000
        /*071c*/ 	.word	0x00000000
        /*0720*/ 	.short	0x010a
        /*0722*/ 	.byte	0xff
	.zero		1


	//   ....[98]....
        /*0724*/ 	.word	0x00004730
        /*0728*/ 	.word	0x000000ff
        /*072c*/ 	.word	0x00000000
        /*0730*/ 	.short	0x0101
        /*0732*/ 	.byte	0x04
	.zero		1


	//   ....[99]....
        /*0734*/ 	.word	0x00004770
        /*0738*/ 	.word	0x000000ff
        /*073c*/ 	.word	0x00000180
        /*0740*/ 	.short	0x010a
        /*0742*/ 	.byte	0x1a
	.zero		1


	//   ....[100]....
        /*0744*/ 	.word	0x000047c0
        /*0748*/ 	.word	0x000000ff
        /*074c*/ 	.word	0x00000000
        /*0750*/ 	.short	0x0101
        /*0752*/ 	.byte	0x04
	.zero		1


	//   ....[101]....
        /*0754*/ 	.word	0x00004c40
        /*0758*/ 	.word	0x0000000c
        /*075c*/ 	.word	0x00000100
        /*0760*/ 	.short	0x010a
        /*0762*/ 	.byte	0xff
	.zero		1


	//   ....[102]....
        /*0764*/ 	.word	0x00004db0
        /*0768*/ 	.word	0x00000000
        /*076c*/ 	.word	0x00000000
        /*0770*/ 	.short	0x0101
        /*0772*/ 	.byte	0xff
	.zero		1


	//   ....[103]....
        /*0774*/ 	.word	0x00005240
        /*0778*/ 	.word	0x000000ff
        /*077c*/ 	.word	0x000000f8
        /*0780*/ 	.short	0x010a
        /*0782*/ 	.byte	0x15
	.zero		1


	//   ....[104]....
        /*0784*/ 	.word	0x000053c0
        /*0788*/ 	.word	0x000000ff
        /*078c*/ 	.word	0x000000e0
        /*0790*/ 	.short	0x010a
        /*0792*/ 	.byte	0x15
	.zero		1


	//   ....[105]....
        /*0794*/ 	.word	0x000055b0
        /*0798*/ 	.word	0x000000ff
        /*079c*/ 	.word	0x000000d0
        /*07a0*/ 	.short	0x010b
        /*07a2*/ 	.byte	0x15
	.zero		1


	//   ....[106]....
        /*07a4*/ 	.word	0x000055c0
        /*07a8*/ 	.word	0x000000ff
        /*07ac*/ 	.word	0x00000000
        /*07b0*/ 	.short	0x0101
        /*07b2*/ 	.byte	0x06
	.zero		1


	//   ....[107]....
        /*07b4*/ 	.word	0x000055d0
        /*07b8*/ 	.word	0x000000ff
        /*07bc*/ 	.word	0x000000e8
        /*07c0*/ 	.short	0x010a
        /*07c2*/ 	.byte	0x15
	.zero		1


	//   ....[108]....
        /*07c4*/ 	.word	0x00005810
        /*07c8*/ 	.word	0x000000ff
        /*07cc*/ 	.word	0x000000d8
        /*07d0*/ 	.short	0x010b
        /*07d2*/ 	.byte	0x15
	.zero		1


	//   ....[109]....
        /*07d4*/ 	.word	0x00005820
        /*07d8*/ 	.word	0x000000ff
        /*07dc*/ 	.word	0x00000000
        /*07e0*/ 	.short	0x0101
        /*07e2*/ 	.byte	0x25
	.zero		1


	//   ....[110]....
        /*07e4*/ 	.word	0x00005860
        /*07e8*/ 	.word	0x000000ff
        /*07ec*/ 	.word	0x000000e0
        /*07f0*/ 	.short	0x010a
        /*07f2*/ 	.byte	0x15
	.zero		1


	//   ....[111]....
        /*07f4*/ 	.word	0x000058a0
        /*07f8*/ 	.word	0x00000000
        /*07fc*/ 	.word	0x000000e8
        /*0800*/ 	.short	0x010a
        /*0802*/ 	.byte	0xff
	.zero		1


	//   ....[112]....
        /*0804*/ 	.word	0x00005ba0
        /*0808*/ 	.word	0x00000003
        /*080c*/ 	.word	0x00000100
        /*0810*/ 	.short	0x010a
        /*0812*/ 	.byte	0xff
	.zero		1


	//   ....[113]....
        /*0814*/ 	.word	0x00005d20
        /*0818*/ 	.word	0x00000000
        /*081c*/ 	.word	0x00000000
        /*0820*/ 	.short	0x0101
        /*0822*/ 	.byte	0xff
	.zero		1


	//   ....[114]....
        /*0824*/ 	.word	0x00006810
        /*0828*/ 	.word	0x00000004
        /*082c*/ 	.word	0x000000d0
        /*0830*/ 	.short	0x010a
        /*0832*/ 	.byte	0xff
	.zero		1


	//   ....[115]....
        /*0834*/ 	.word	0x00006820
        /*0838*/ 	.word	0x00000050
        /*083c*/ 	.word	0x00000120
        /*0840*/ 	.short	0x010a
        /*0842*/ 	.byte	0xff
	.zero		1


	//   ....[116]....
        /*0844*/ 	.word	0x00006990
        /*0848*/ 	.word	0x00000004
        /*084c*/ 	.word	0x000000d0
        /*0850*/ 	.short	0x010a
        /*0852*/ 	.byte	0xff
	.zero		1


	//   ....[117]....
        /*0854*/ 	.word	0x00006ab0
        /*0858*/ 	.word	0x00000000
        /*085c*/ 	.word	0x00000000
        /*0860*/ 	.short	0x0101
        /*0862*/ 	.byte	0xff
	.zero		1


	//   ....[118]....
        /*0864*/ 	.word	0x00006b30
        /*0868*/ 	.word	0x00000050
        /*086c*/ 	.word	0x00000120
        /*0870*/ 	.short	0x010a
        /*0872*/ 	.byte	0xff
	.zero		1


	//   ....[119]....
        /*0874*/ 	.word	0x00007700
        /*0878*/ 	.word	0x00000003
        /*087c*/ 	.word	0x000000d0
        /*0880*/ 	.short	0x010a
        /*0882*/ 	.byte	0xff
	.zero		1


	//   ....[120]....
        /*0884*/ 	.word	0x000077b0
        /*0888*/ 	.word	0x00000003
        /*088c*/ 	.word	0x000000d0
        /*0890*/ 	.short	0x010a
        /*0892*/ 	.byte	0xff
	.zero		1


	//   ....[121]....
        /*0894*/ 	.word	0x000078d0
        /*0898*/ 	.word	0x00000000
        /*089c*/ 	.word	0x00000000
        /*08a0*/ 	.short	0x0101
        /*08a2*/ 	.byte	0xff
	.zero		1


	//   ....[122]....
        /*08a4*/ 	.word	0x00007b90
        /*08a8*/ 	.word	0x00000050
        /*08ac*/ 	.word	0x00000000
        /*08b0*/ 	.short	0x0101
        /*08b2*/ 	.byte	0xff
	.zero		1


	//   ....[123]....
        /*08b4*/ 	.word	0x00008610
        /*08b8*/ 	.word	0x00000000
        /*08bc*/ 	.word	0x00000170
        /*08c0*/ 	.short	0x010a
        /*08c2*/ 	.byte	0xff
	.zero		1


	//   ....[124]....
        /*08c4*/ 	.word	0x00008670
        /*08c8*/ 	.word	0x00000000
        /*08cc*/ 	.word	0x00000068
        /*08d0*/ 	.short	0x010a
        /*08d2*/ 	.byte	0xff
	.zero		1


	//   ....[125]....
        /*08d4*/ 	.word	0x000086d0
        /*08d8*/ 	.word	0x00000000
        /*08dc*/ 	.word	0x00000068
        /*08e0*/ 	.short	0x010a
        /*08e2*/ 	.byte	0xff
	.zero		1


	//   ....[126]....
        /*08e4*/ 	.word	0x00008720
        /*08e8*/ 	.word	0x00000003
        /*08ec*/ 	.word	0x00000100
        /*08f0*/ 	.short	0x010a
        /*08f2*/ 	.byte	0xff
	.zero		1


	//   ....[127]....
        /*08f4*/ 	.word	0x00008780
        /*08f8*/ 	.word	0x00000000
        /*08fc*/ 	.word	0x00000000
        /*0900*/ 	.short	0x010a
        /*0902*/ 	.byte	0xff
	.zero		1


	//   ....[128]....
        /*0904*/ 	.word	0x000087e0
        /*0908*/ 	.word	0x00000000
        /*090c*/ 	.word	0x00000000
        /*0910*/ 	.short	0x010a
        /*0912*/ 	.byte	0xff
	.zero		1


	//   ....[129]....
        /*0914*/ 	.word	0x00008840
        /*0918*/ 	.word	0x00000000
        /*091c*/ 	.word	0x00000000
        /*0920*/ 	.short	0x010a
        /*0922*/ 	.byte	0xff
	.zero		1


	//   ....[130]....
        /*0924*/ 	.word	0x000088a0
        /*0928*/ 	.word	0x00000000
        /*092c*/ 	.word	0x00000000
        /*0930*/ 	.short	0x010a
        /*0932*/ 	.byte	0xff
	.zero		1


	//   ....[131]....
        /*0934*/ 	.word	0x00008900
        /*0938*/ 	.word	0x00000000
        /*093c*/ 	.word	0x00000000
        /*0940*/ 	.short	0x010a
        /*0942*/ 	.byte	0xff
	.zero		1


	//   ....[132]....
        /*0944*/ 	.word	0x00008960
        /*0948*/ 	.word	0x00000000
        /*094c*/ 	.word	0x00000000
        /*0950*/ 	.short	0x010a
        /*0952*/ 	.byte	0xff
	.zero		1


	//   ....[133]....
        /*0954*/ 	.word	0x000089c0
        /*0958*/ 	.word	0x00000000
        /*095c*/ 	.word	0x00000000
        /*0960*/ 	.short	0x010a
        /*0962*/ 	.byte	0xff
	.zero		1


	//   ....[134]....
        /*0964*/ 	.word	0x00008a20
        /*0968*/ 	.word	0x00000000
        /*096c*/ 	.word	0x00000000
        /*0970*/ 	.short	0x010a
        /*0972*/ 	.byte	0xff
	.zero		1


	//   ....[135]....
        /*0974*/ 	.word	0x00008a80
        /*0978*/ 	.word	0x00000000
        /*097c*/ 	.word	0x00000000
        /*0980*/ 	.short	0x010a
        /*0982*/ 	.byte	0xff
	.zero		1


	//   ....[136]....
        /*0984*/ 	.word	0x00008ae0
        /*0988*/ 	.word	0x00000000
        /*098c*/ 	.word	0x00000000
        /*0990*/ 	.short	0x010a
        /*0992*/ 	.byte	0xff
	.zero		1


	//   ....[137]....
        /*0994*/ 	.word	0x00008b40
        /*0998*/ 	.word	0x00000000
        /*099c*/ 	.word	0x00000000
        /*09a0*/ 	.short	0x010a
        /*09a2*/ 	.byte	0xff
	.zero		1


	//   ....[138]....
        /*09a4*/ 	.word	0x00008ba0
        /*09a8*/ 	.word	0x00000000
        /*09ac*/ 	.word	0x00000000
        /*09b0*/ 	.short	0x010a
        /*09b2*/ 	.byte	0xff
	.zero		1


	//   ....[139]....
        /*09b4*/ 	.word	0x00008bf0
        /*09b8*/ 	.word	0x00000002
        /*09bc*/ 	.word	0x00000160
        /*09c0*/ 	.short	0x010a
        /*09c2*/ 	.byte	0xff
	.zero		1


	//   ....[140]....
        /*09c4*/ 	.word	0x00008c50
        /*09c8*/ 	.word	0x00000002
        /*09cc*/ 	.word	0x00000110
        /*09d0*/ 	.short	0x010a
        /*09d2*/ 	.byte	0xff
	.zero		1


	//   ....[141]....
        /*09d4*/ 	.word	0x00008ca0
        /*09d8*/ 	.word	0x00000002
        /*09dc*/ 	.word	0x00000100
        /*09e0*/ 	.short	0x010a
        /*09e2*/ 	.byte	0xff
	.zero		1


	//   ....[142]....
        /*09e4*/ 	.word	0x00008d00
        /*09e8*/ 	.word	0x00000000
        /*09ec*/ 	.word	0x00000110
        /*09f0*/ 	.short	0x010a
        /*09f2*/ 	.byte	0xff
	.zero		1


	//   ....[143]....
        /*09f4*/ 	.word	0x00008d60
        /*09f8*/ 	.word	0x00000005
        /*09fc*/ 	.word	0x00000008
        /*0a00*/ 	.short	0x010a
        /*0a02*/ 	.byte	0xff
	.zero		1


	//   ....[144]....
        /*0a04*/ 	.word	0x00008e40
        /*0a08*/ 	.word	0x00000000
        /*0a0c*/ 	.word	0x00000008
        /*0a10*/ 	.short	0x010a
        /*0a12*/ 	.byte	0xff
	.zero		1


	//   ....[145]....
        /*0a14*/ 	.word	0x00008e90
        /*0a18*/ 	.word	0x00000000
        /*0a1c*/ 	.word	0x00000100
        /*0a20*/ 	.short	0x010a
        /*0a22*/ 	.byte	0xff
	.zero		1


	//   ....[146]....
        /*0a24*/ 	.word	0x00008ef0
        /*0a28*/ 	.word	0x00000000
        /*0a2c*/ 	.word	0x00000140
        /*0a30*/ 	.short	0x010a
        /*0a32*/ 	.byte	0xff
	.zero		1


	//   ....[147]....
        /*0a34*/ 	.word	0x00008f50
        /*0a38*/ 	.word	0x00000000
        /*0a3c*/ 	.word	0x00000000
        /*0a40*/ 	.short	0x010a
        /*0a42*/ 	.byte	0xff
	.zero		1


	//   ....[148]....
        /*0a44*/ 	.word	0x00008fb0
        /*0a48*/ 	.word	0x00000000
        /*0a4c*/ 	.word	0x00000000
        /*0a50*/ 	.short	0x010a
        /*0a52*/ 	.byte	0xff
	.zero		1


	//   ....[149]....
        /*0a54*/ 	.word	0x00009010
        /*0a58*/ 	.word	0x00000000
        /*0a5c*/ 	.word	0x00000000
        /*0a60*/ 	.short	0x010a
        /*0a62*/ 	.byte	0xff
	.zero		1


	//   ....[150]....
        /*0a64*/ 	.word	0x00009070
        /*0a68*/ 	.word	0x00000000
        /*0a6c*/ 	.word	0x00000000
        /*0a70*/ 	.short	0x010a
        /*0a72*/ 	.byte	0xff
	.zero		1


	//   ....[151]....
        /*0a74*/ 	.word	0x000090d0
        /*0a78*/ 	.word	0x00000000
        /*0a7c*/ 	.word	0x00000180
        /*0a80*/ 	.short	0x010a
        /*0a82*/ 	.byte	0xff
	.zero		1


	//   ....[152]....
        /*0a84*/ 	.word	0x00009120
        /*0a88*/ 	.word	0x0000000c
        /*0a8c*/ 	.word	0x00000100
        /*0a90*/ 	.short	0x010a
        /*0a92*/ 	.byte	0xff
	.zero		1


	//   ....[153]....
        /*0a94*/ 	.word	0x00009180
        /*0a98*/ 	.word	0x00000000
        /*0a9c*/ 	.word	0x000000f8
        /*0aa0*/ 	.short	0x010a
        /*0aa2*/ 	.byte	0xff
	.zero		1


	//   ....[154]....
        /*0aa4*/ 	.word	0x000091e0
        /*0aa8*/ 	.word	0x00000000
        /*0aac*/ 	.word	0x000000e0
        /*0ab0*/ 	.short	0x010a
        /*0ab2*/ 	.byte	0xff
	.zero		1


	//   ....[155]....
        /*0ab4*/ 	.word	0x00009240
        /*0ab8*/ 	.word	0x00000000
        /*0abc*/ 	.word	0x000000e8
        /*0ac0*/ 	.short	0x010a
        /*0ac2*/ 	.byte	0xff
	.zero		1


	//   ....[156]....
        /*0ac4*/ 	.word	0x000092a0
        /*0ac8*/ 	.word	0x00000000
        /*0acc*/ 	.word	0x000000e0
        /*0ad0*/ 	.short	0x010a
        /*0ad2*/ 	.byte	0xff
	.zero		1


	//   ....[157]....
        /*0ad4*/ 	.word	0x000092f0
        /*0ad8*/ 	.word	0x00000003
        /*0adc*/ 	.word	0x00000100
        /*0ae0*/ 	.short	0x010a
        /*0ae2*/ 	.byte	0xff
	.zero		1


	//   ....[158]....
        /*0ae4*/ 	.word	0x00009340
        /*0ae8*/ 	.word	0x00000004
        /*0aec*/ 	.word	0x000000d0
        /*0af0*/ 	.short	0x010a
        /*0af2*/ 	.byte	0xff
	.zero		1


	//   ....[159]....
        /*0af4*/ 	.word	0x00009390
        /*0af8*/ 	.word	0x00000050
        /*0afc*/ 	.word	0x00000120
        /*0b00*/ 	.short	0x010a
        /*0b02*/ 	.byte	0xff
	.zero		1


	//   ....[160]....
        /*0b04*/ 	.word	0x000093e0
        /*0b08*/ 	.word	0x00000003
        /*0b0c*/ 	.word	0x000000d0
        /*0b10*/ 	.short	0x010a
        /*0b12*/ 	.byte	0xff
	.zero		1


	//----- nvinfo : EIATTR_NUM_MBARRIERS
	.align		4
.L_47:
        /*0b14*/ 	.byte	0x03, 0x38
        /*0b16*/ 	.short	0x0031


	//----- nvinfo : EIATTR_EXIT_INSTR_OFFSETS
	.align		4
        /*0b18*/ 	.byte	0x04, 0x1c
        /*0b1a*/ 	.short	(.L_49 - .L_48)


	//   ....[0]....
.L_48:
        /*0b1c*/ 	.word	0x00003120


	//   ....[1]....
        /*0b20*/ 	.word	0x00003610


	//   ....[2]....
        /*0b24*/ 	.word	0x00003670


	//   ....[3]....
        /*0b28*/ 	.word	0x000049f0


	//   ....[4]....
        /*0b2c*/ 	.word	0x000058d0


	//   ....[5]....
        /*0b30*/ 	.word	0x00005910


	//   ....[6]....
        /*0b34*/ 	.word	0x00008600


	//----- nvinfo : EIATTR_MAX_THREADS
	.align		4
.L_49:
        /*0b38*/ 	.byte	0x04, 0x05
        /*0b3a*/ 	.short	(.L_51 - .L_50)
.L_50:
        /*0b3c*/ 	.word	0x00000100
        /*0b40*/ 	.word	0x00000001
        /*0b44*/ 	.word	0x00000001


	//----- nvinfo : EIATTR_CRS_STACK_SIZE
	.align		4
.L_51:
        /*0b48*/ 	.byte	0x04, 0x1e
        /*0b4a*/ 	.short	(.L_53 - .L_52)
.L_52:
        /*0b4c*/ 	.word	0x00000000


	//----- nvinfo : EIATTR_CBANK_PARAM_SIZE
	.align		4
.L_53:
        /*0b50*/ 	.byte	0x03, 0x19
        /*0b52*/ 	.short	0x0800


	//----- nvinfo : EIATTR_PARAM_CBANK
	.align		4
        /*0b54*/ 	.byte	0x04, 0x0a
        /*0b56*/ 	.short	(.L_55 - .L_54)
	.align		4
.L_54:
        /*0b58*/ 	.word	index@(.nv.constant0._ZN7cutlass13device_kernelINS_4gemm6kernel13GemmUniversalIN4cute5tupleIJiiiiEEENS1_10collective13CollectiveMmaINS1_35MainloopSm100TmaUmmaWarpSpecializedILi13ELi2ELi4ENS5_IJNS4_1CILi2EEESB_NSA_ILi1EEEEEEEENS5_IJNSA_ILi128EEESF_SF_EEEaNS5_IJlSC_lEEEaSH_NS4_8TiledMMAINS4_8MMA_AtomIJNS4_21SM100_MMA_S8_2x1SM_SSIaaiLi128ELi128ELNS4_4UMMA5MajorE0ELSM_0ELNSL_8SaturateE0EEEEEENS4_6LayoutINS5_IJSC_SC_SC_EEENS5_IJNSA_ILi0EEESS_SS_EEEEENS5_IJNS4_10UnderscoreESV_SV_EEEEENS4_28SM100_TMA_2SM_LOAD_MULTICASTENS4_14ComposedLayoutINS4_7SwizzleILi3ELi4ELi3EEENS4_18smem_ptr_flag_bitsILi8EEENSQ_INS5_IJNSA_ILi8EEESF_EEENS5_IJSF_SC_EEEEEEEvNS4_8identityENS4_18SM100_TMA_2SM_LOADES18_vS19_EENS_8epilogue10collective18CollectiveEpilogueINS1C_23Sm100TmaWarpSpecializedILi2ELi2ELi32ELb0ELb0EEEJNS5_IJNSA_ILi64EEESF_SF_EEENS5_IJNSQ_IS1H_SC_EENSQ_INS5_IJNSA_ILi32EEESB_EEENS5_IJSC_S1H_EEEEEEEEaSH_aSH_NS1C_6fusion15FusionCallbacksIS1G_NS1P_17LinearCombinationIaiaiLNS_15FloatRoundStyleE2EEES1I_S1O_JEEENS4_5SM1004TMEM4LOAD26SM100_TMEM_LOAD_32dp32b32xENS4_13SM90_TMA_LOADENSZ_INS10_ILi1ELi4ELi3EEES13_NSQ_INS5_IJS14_S1K_EEENS5_IJS1K_SC_EEEEEEENS4_39AutoVectorizingCopyWithAssumedAlignmentILi128EEENS4_14SM90_TMA_STOREES24_S26_S26_EEEvvEEEEvNT_6ParamsE)
        /*0b5c*/ 	.short	0x0380
        /*0b5e*/ 	.short	0x0800


	//----- nvinfo : EIATTR_SW_WAR
	.align		4
.L_55:
        /*0b60*/ 	.byte	0x04, 0x36
        /*0b62*/ 	.short	(.L_57 - .L_56)
.L_56:
        /*0b64*/ 	.word	0x00000008
.L_57:


//--------------------- .nv.callgraph             --------------------------
	.section	.nv.callgraph,"",@"SHT_CUDA_CALLGRAPH"
	.align	4
	.sectionentsize	8
	.align		4
        /*0000*/ 	.word	0x00000000
	.align		4
        /*0004*/ 	.word	0xffffffff
	.align		4
        /*0008*/ 	.word	index@(_ZN7cutlass13device_kernelINS_4gemm6kernel13GemmUniversalIN4cute5tupleIJiiiiEEENS1_10collective13CollectiveMmaINS1_35MainloopSm100TmaUmmaWarpSpecializedILi13ELi2ELi4ENS5_IJNS4_1CILi2EEESB_NSA_ILi1EEEEEEEENS5_IJNSA_ILi128EEESF_SF_EEEaNS5_IJlSC_lEEEaSH_NS4_8TiledMMAINS4_8MMA_AtomIJNS4_21SM100_MMA_S8_2x1SM_SSIaaiLi128ELi128ELNS4_4UMMA5MajorE0ELSM_0ELNSL_8SaturateE0EEEEEENS4_6LayoutINS5_IJSC_SC_SC_EEENS5_IJNSA_ILi0EEESS_SS_EEEEENS5_IJNS4_10UnderscoreESV_SV_EEEEENS4_28SM100_TMA_2SM_LOAD_MULTICASTENS4_14ComposedLayoutINS4_7SwizzleILi3ELi4ELi3EEENS4_18smem_ptr_flag_bitsILi8EEENSQ_INS5_IJNSA_ILi8EEESF_EEENS5_IJSF_SC_EEEEEEEvNS4_8identityENS4_18SM100_TMA_2SM_LOADES18_vS19_EENS_8epilogue10collective18CollectiveEpilogueINS1C_23Sm100TmaWarpSpecializedILi2ELi2ELi32ELb0ELb0EEEJNS5_IJNSA_ILi64EEESF_SF_EEENS5_IJNSQ_IS1H_SC_EENSQ_INS5_IJNSA_ILi32EEESB_EEENS5_IJSC_S1H_EEEEEEEEaSH_aSH_NS1C_6fusion15FusionCallbacksIS1G_NS1P_17LinearCombinationIaiaiLNS_15FloatRoundStyleE2EEES1I_S1O_JEEENS4_5SM1004TMEM4LOAD26SM100_TMEM_LOAD_32dp32b32xENS4_13SM90_TMA_LOADENSZ_INS10_ILi1ELi4ELi3EEES13_NSQ_INS5_IJS14_S1K_EEENS5_IJS1K_SC_EEEEEEENS4_39AutoVectorizingCopyWithAssumedAlignmentILi128EEENS4_14SM90_TMA_STOREES24_S26_S26_EEEvvEEEEvNT_6ParamsE)
	.align		4
        /*000c*/ 	.word	index@(__assertfail)
	.align		4
        /*0010*/ 	.word	0x00000000
	.align		4
        /*0014*/ 	.word	0xfffffffe
	.align		4
        /*0018*/ 	.word	0x00000000
	.align		4
        /*001c*/ 	.word	0xfffffffd
	.align		4
        /*0020*/ 	.word	0x00000000
	.align		4
        /*0024*/ 	.word	0xfffffffc


//--------------------- .nv.constant4             --------------------------
	.section	.nv.constant4,"a",@progbits
	.align	8
	.align		8
.nv.constant4:
        /*0000*/ 	.dword	__assertfail
	.align		8
        /*0008*/ 	.dword	__unnamed_1
	.align		8
        /*0010*/ 	.dword	__unnamed_2
	.align		8
        /*0018*/ 	.dword	_ZN40_INTERNAL_a0621b50_4_k_cu_6f68bc76_101074cuda3std3__45__cpo5beginE
	.align		8
        /*0020*/ 	.dword	_ZN40_INTERNAL_a0621b50_4_k_cu_6f68bc76_101074cuda3std3__45__cpo3endE
	.align		8
        /*0028*/ 	.dword	_ZN40_INTERNAL_a0621b50_4_k_cu_6f68bc76_101074cuda3std3__45__cpo6cbeginE
	.align		8
        /*0030*/ 	.dword	_ZN40_INTERNAL_a0621b50_4_k_cu_6f68bc76_101074cuda3std3__45__cpo4cendE
	.align		8
        /*0038*/ 	.dword	_ZN40_INTERNAL_a0621b50_4_k_cu_6f68bc76_101074cuda3std3__442_GLOBAL__N__a0621b50_4_k_cu_6f68bc76_101076ignoreE
	.align		8
        /*0040*/ 	.dword	_ZN40_INTERNAL_a0621b50_4_k_cu_6f68bc76_101074cuda3std3__419piecewise_constructE
	.align		8
        /*0048*/ 	.dword	_ZN40_INTERNAL_a0621b50_4_k_cu_6f68bc76_101074cuda3std3__48in_placeE
	.align		8
        /*0050*/ 	.dword	_ZN40_INTERNAL_a0621b50_4_k_cu_6f68bc76_101074cuda3std6ranges3__45__cpo4swapE
	.align		8
        /*0058*/ 	.dword	_ZN40_INTERNAL_a0621b50_4_k_cu_6f68bc76_101074cuda3std6ranges3__45__cpo9iter_moveE
	.align		8
        /*0060*/ 	.dword	_ZN40_INTERNAL_a0621b50_4_k_cu_6f68bc76_101074cute7productE
	.align		8
        /*0068*/ 	.dword	_ZN40_INTERNAL_a0621b50_4_k_cu_6f68bc76_101074cute1_E
	.align		8
        /*0070*/ 	.dword	$str$25
	.align		8
        /*0078*/ 	.dword	$str$26
	.align		8
        /*0080*/ 	.dword	$str$27
	.align		8
        /*0088*/ 	.dword	$str$28


//--------------------- .text._ZN7cutlass13device_kernelINS_4gemm6kernel13GemmUniversalIN4cute5tupleIJiiiiEEENS1_10collective13CollectiveMmaINS1_35MainloopSm100TmaUmmaWarpSpecializedILi13ELi2ELi4ENS5_IJNS4_1CILi2EEESB_NSA_ILi1EEEEEEEENS5_IJNSA_ILi128EEESF_SF_EEEaNS5_IJlSC_lEEEaSH_NS4_8TiledMMAINS4_8MMA_AtomIJNS4_21SM100_MMA_S8_2x1SM_SSIaaiLi128ELi128ELNS4_4UMMA5MajorE0ELSM_0ELNSL_8SaturateE0EEEEEENS4_6LayoutINS5_IJSC_SC_SC_EEENS5_IJNSA_ILi0EEESS_SS_EEEEENS5_IJNS4_10UnderscoreESV_SV_EEEEENS4_28SM100_TMA_2SM_LOAD_MULTICASTENS4_14ComposedLayoutINS4_7SwizzleILi3ELi4ELi3EEENS4_18smem_ptr_flag_bitsILi8EEENSQ_INS5_IJNSA_ILi8EEESF_EEENS5_IJSF_SC_EEEEEEEvNS4_8identityENS4_18SM100_TMA_2SM_LOADES18_vS19_EENS_8epilogue10collective18CollectiveEpilogueINS1C_23Sm100TmaWarpSpecializedILi2ELi2ELi32ELb0ELb0EEEJNS5_IJNSA_ILi64EEESF_SF_EEENS5_IJNSQ_IS1H_SC_EENSQ_INS5_IJNSA_ILi32EEESB_EEENS5_IJSC_S1H_EEEEEEEEaSH_aSH_NS1C_6fusion15FusionCallbacksIS1G_NS1P_17LinearCombinationIaiaiLNS_15FloatRoundStyleE2EEES1I_S1O_JEEENS4_5SM1004TMEM4LOAD26SM100_TMEM_LOAD_32dp32b32xENS4_13SM90_TMA_LOADENSZ_INS10_ILi1ELi4ELi3EEES13_NSQ_INS5_IJS14_S1K_EEENS5_IJS1K_SC_EEEEEEENS4_39AutoVectorizingCopyWithAssumedAlignmentILi128EEENS4_14SM90_TMA_STOREES24_S26_S26_EEEvvEEEEvNT_6ParamsE --------------------------
	.section	.text._ZN7cutlass13device_kernelINS_4gemm6kernel13GemmUniversalIN4cute5tupleIJiiiiEEENS1_10collective13CollectiveMmaINS1_35MainloopSm100TmaUmmaWarpSpecializedILi13ELi2ELi4ENS5_IJNS4_1CILi2EEESB_NSA_ILi1EEEEEEEENS5_IJNSA_ILi128EEESF_SF_EEEaNS5_IJlSC_lEEEaSH_NS4_8TiledMMAINS4_8MMA_AtomIJNS4_21SM100_MMA_S8_2x1SM_SSIaaiLi128ELi128ELNS4_4UMMA5MajorE0ELSM_0ELNSL_8SaturateE0EEEEEENS4_6LayoutINS5_IJSC_SC_SC_EEENS5_IJNSA_ILi0EEESS_SS_EEEEENS5_IJNS4_10UnderscoreESV_SV_EEEEENS4_28SM100_TMA_2SM_LOAD_MULTICASTENS4_14ComposedLayoutINS4_7SwizzleILi3ELi4ELi3EEENS4_18smem_ptr_flag_bitsILi8EEENSQ_INS5_IJNSA_ILi8EEESF_EEENS5_IJSF_SC_EEEEEEEvNS4_8identityENS4_18SM100_TMA_2SM_LOADES18_vS19_EENS_8epilogue10collective18CollectiveEpilogueINS1C_23Sm100TmaWarpSpecializedILi2ELi2ELi32ELb0ELb0EEEJNS5_IJNSA_ILi64EEESF_SF_EEENS5_IJNSQ_IS1H_SC_EENSQ_INS5_IJNSA_ILi32EEESB_EEENS5_IJSC_S1H_EEEEEEEEaSH_aSH_NS1C_6fusion15FusionCallbacksIS1G_NS1P_17LinearCombinationIaiaiLNS_15FloatRoundStyleE2EEES1I_S1O_JEEENS4_5SM1004TMEM4LOAD26SM100_TMEM_LOAD_32dp32b32xENS4_13SM90_TMA_LOADENSZ_INS10_ILi1ELi4ELi3EEES13_NSQ_INS5_IJS14_S1K_EEENS5_IJS1K_SC_EEEEEEENS4_39AutoVectorizingCopyWithAssumedAlignmentILi128EEENS4_14SM90_TMA_STOREES24_S26_S26_EEEvvEEEEvNT_6ParamsE,"ax",@progbits
	.align	128
.text._ZN7cutlass13device_kernelINS_4gemm6kernel13GemmUniversalIN4cute5tupleIJiiiiEEENS1_10collective13CollectiveMmaINS1_35MainloopSm100TmaUmmaWarpSpecializedILi13ELi2ELi4ENS5_IJNS4_1CILi2EEESB_NSA_ILi1EEEEEEEENS5_IJNSA_ILi128EEESF_SF_EEEaNS5_IJlSC_lEEEaSH_NS4_8TiledMMAINS4_8MMA_AtomIJNS4_21SM100_MMA_S8_2x1SM_SSIaaiLi128ELi128ELNS4_4UMMA5MajorE0ELSM_0ELNSL_8SaturateE0EEEEEENS4_6LayoutINS5_IJSC_SC_SC_EEENS5_IJNSA_ILi0EEESS_SS_EEEEENS5_IJNS4_10UnderscoreESV_SV_EEEEENS4_28SM100_TMA_2SM_LOAD_MULTICASTENS4_14ComposedLayoutINS4_7SwizzleILi3ELi4ELi3EEENS4_18smem_ptr_flag_bitsILi8EEENSQ_INS5_IJNSA_ILi8EEESF_EEENS5_IJSF_SC_EEEEEEEvNS4_8identityENS4_18SM100_TMA_2SM_LOADES18_vS19_EENS_8epilogue10collective18CollectiveEpilogueINS1C_23Sm100TmaWarpSpecializedILi2ELi2ELi32ELb0ELb0EEEJNS5_IJNSA_ILi64EEESF_SF_EEENS5_IJNSQ_IS1H_SC_EENSQ_INS5_IJNSA_ILi32EEESB_EEENS5_IJSC_S1H_EEEEEEEEaSH_aSH_NS1C_6fusion15FusionCallbacksIS1G_NS1P_17LinearCombinationIaiaiLNS_15FloatRoundStyleE2EEES1I_S1O_JEEENS4_5SM1004TMEM4LOAD26SM100_TMEM_LOAD_32dp32b32xENS4_13SM90_TMA_LOADENSZ_INS10_ILi1ELi4ELi3EEES13_NSQ_INS5_IJS14_S1K_EEENS5_IJS1K_SC_EEEEEEENS4_39AutoVectorizingCopyWithAssumedAlignmentILi128EEENS4_14SM90_TMA_STOREES24_S26_S26_EEEvvEEEEvNT_6ParamsE:
        .type           _ZN7cutlass13device_kernelINS_4gemm6kernel13GemmUniversalIN4cute5tupleIJiiiiEEENS1_10collective13CollectiveMmaINS1_35MainloopSm100TmaUmmaWarpSpecializedILi13ELi2ELi4ENS5_IJNS4_1CILi2EEESB_NSA_ILi1EEEEEEEENS5_IJNSA_ILi128EEESF_SF_EEEaNS5_IJlSC_lEEEaSH_NS4_8TiledMMAINS4_8MMA_AtomIJNS4_21SM100_MMA_S8_2x1SM_SSIaaiLi128ELi128ELNS4_4UMMA5MajorE0ELSM_0ELNSL_8SaturateE0EEEEEENS4_6LayoutINS5_IJSC_SC_SC_EEENS5_IJNSA_ILi0EEESS_SS_EEEEENS5_IJNS4_10UnderscoreESV_SV_EEEEENS4_28SM100_TMA_2SM_LOAD_MULTICASTENS4_14ComposedLayoutINS4_7SwizzleILi3ELi4ELi3EEENS4_18smem_ptr_flag_bitsILi8EEENSQ_INS5_IJNSA_ILi8EEESF_EEENS5_IJSF_SC_EEEEEEEvNS4_8identityENS4_18SM100_TMA_2SM_LOADES18_vS19_EENS_8epilogue10collective18CollectiveEpilogueINS1C_23Sm100TmaWarpSpecializedILi2ELi2ELi32ELb0ELb0EEEJNS5_IJNSA_ILi64EEESF_SF_EEENS5_IJNSQ_IS1H_SC_EENSQ_INS5_IJNSA_ILi32EEESB_EEENS5_IJSC_S1H_EEEEEEEEaSH_aSH_NS1C_6fusion15FusionCallbacksIS1G_NS1P_17LinearCombinationIaiaiLNS_15FloatRoundStyleE2EEES1I_S1O_JEEENS4_5SM1004TMEM4LOAD26SM100_TMEM_LOAD_32dp32b32xENS4_13SM90_TMA_LOADENSZ_INS10_ILi1ELi4ELi3EEES13_NSQ_INS5_IJS14_S1K_EEENS5_IJS1K_SC_EEEEEEENS4_39AutoVectorizingCopyWithAssumedAlignmentILi128EEENS4_14SM90_TMA_STOREES24_S26_S26_EEEvvEEEEvNT_6ParamsE,@function
        .size           _ZN7cutlass13device_kernelINS_4gemm6kernel13GemmUniversalIN4cute5tupleIJiiiiEEENS1_10collective13CollectiveMmaINS1_35MainloopSm100TmaUmmaWarpSpecializedILi13ELi2ELi4ENS5_IJNS4_1CILi2EEESB_NSA_ILi1EEEEEEEENS5_IJNSA_ILi128EEESF_SF_EEEaNS5_IJlSC_lEEEaSH_NS4_8TiledMMAINS4_8MMA_AtomIJNS4_21SM100_MMA_S8_2x1SM_SSIaaiLi128ELi128ELNS4_4UMMA5MajorE0ELSM_0ELNSL_8SaturateE0EEEEEENS4_6LayoutINS5_IJSC_SC_SC_EEENS5_IJNSA_ILi0EEESS_SS_EEEEENS5_IJNS4_10UnderscoreESV_SV_EEEEENS4_28SM100_TMA_2SM_LOAD_MULTICASTENS4_14ComposedLayoutINS4_7SwizzleILi3ELi4ELi3EEENS4_18smem_ptr_flag_bitsILi8EEENSQ_INS5_IJNSA_ILi8EEESF_EEENS5_IJSF_SC_EEEEEEEvNS4_8identityENS4_18SM100_TMA_2SM_LOADES18_vS19_EENS_8epilogue10collective18CollectiveEpilogueINS1C_23Sm100TmaWarpSpecializedILi2ELi2ELi32ELb0ELb0EEEJNS5_IJNSA_ILi64EEESF_SF_EEENS5_IJNSQ_IS1H_SC_EENSQ_INS5_IJNSA_ILi32EEESB_EEENS5_IJSC_S1H_EEEEEEEEaSH_aSH_NS1C_6fusion15FusionCallbacksIS1G_NS1P_17LinearCombinationIaiaiLNS_15FloatRoundStyleE2EEES1I_S1O_JEEENS4_5SM1004TMEM4LOAD26SM100_TMEM_LOAD_32dp32b32xENS4_13SM90_TMA_LOADENSZ_INS10_ILi1ELi4ELi3EEES13_NSQ_INS5_IJS14_S1K_EEENS5_IJS1K_SC_EEEEEEENS4_39AutoVectorizingCopyWithAssumedAlignmentILi128EEENS4_14SM90_TMA_STOREES24_S26_S26_EEEvvEEEEvNT_6ParamsE,(.L_x_191 - _ZN7cutlass13device_kernelINS_4gemm6kernel13GemmUniversalIN4cute5tupleIJiiiiEEENS1_10collective13CollectiveMmaINS1_35MainloopSm100TmaUmmaWarpSpecializedILi13ELi2ELi4ENS5_IJNS4_1CILi2EEESB_NSA_ILi1EEEEEEEENS5_IJNSA_ILi128EEESF_SF_EEEaNS5_IJlSC_lEEEaSH_NS4_8TiledMMAINS4_8MMA_AtomIJNS4_21SM100_MMA_S8_2x1SM_SSIaaiLi128ELi128ELNS4_4UMMA5MajorE0ELSM_0ELNSL_8SaturateE0EEEEEENS4_6LayoutINS5_IJSC_SC_SC_EEENS5_IJNSA_ILi0EEESS_SS_EEEEENS5_IJNS4_10UnderscoreESV_SV_EEEEENS4_28SM100_TMA_2SM_LOAD_MULTICASTENS4_14ComposedLayoutINS4_7SwizzleILi3ELi4ELi3EEENS4_18smem_ptr_flag_bitsILi8EEENSQ_INS5_IJNSA_ILi8EEESF_EEENS5_IJSF_SC_EEEEEEEvNS4_8identityENS4_18SM100_TMA_2SM_LOADES18_vS19_EENS_8epilogue10collective18CollectiveEpilogueINS1C_23Sm100TmaWarpSpecializedILi2ELi2ELi32ELb0ELb0EEEJNS5_IJNSA_ILi64EEESF_SF_EEENS5_IJNSQ_IS1H_SC_EENSQ_INS5_IJNSA_ILi32EEESB_EEENS5_IJSC_S1H_EEEEEEEEaSH_aSH_NS1C_6fusion15FusionCallbacksIS1G_NS1P_17LinearCombinationIaiaiLNS_15FloatRoundStyleE2EEES1I_S1O_JEEENS4_5SM1004TMEM4LOAD26SM100_TMEM_LOAD_32dp32b32xENS4_13SM90_TMA_LOADENSZ_INS10_ILi1ELi4ELi3EEES13_NSQ_INS5_IJS14_S1K_EEENS5_IJS1K_SC_EEEEEEENS4_39AutoVectorizingCopyWithAssumedAlignmentILi128EEENS4_14SM90_TMA_STOREES24_S26_S26_EEEvvEEEEvNT_6ParamsE)
        .other          _ZN7cutlass13device_kernelINS_4gemm6kernel13GemmUniversalIN4cute5tupleIJiiiiEEENS1_10collective13CollectiveMmaINS1_35MainloopSm100TmaUmmaWarpSpecializedILi13ELi2ELi4ENS5_IJNS4_1CILi2EEESB_NSA_ILi1EEEEEEEENS5_IJNSA_ILi128EEESF_SF_EEEaNS5_IJlSC_lEEEaSH_NS4_8TiledMMAINS4_8MMA_AtomIJNS4_21SM100_MMA_S8_2x1SM_SSIaaiLi128ELi128ELNS4_4UMMA5MajorE0ELSM_0ELNSL_8SaturateE0EEEEEENS4_6LayoutINS5_IJSC_SC_SC_EEENS5_IJNSA_ILi0EEESS_SS_EEEEENS5_IJNS4_10UnderscoreESV_SV_EEEEENS4_28SM100_TMA_2SM_LOAD_MULTICASTENS4_14ComposedLayoutINS4_7SwizzleILi3ELi4ELi3EEENS4_18smem_ptr_flag_bitsILi8EEENSQ_INS5_IJNSA_ILi8EEESF_EEENS5_IJSF_SC_EEEEEEEvNS4_8identityENS4_18SM100_TMA_2SM_LOADES18_vS19_EENS_8epilogue10collective18CollectiveEpilogueINS1C_23Sm100TmaWarpSpecializedILi2ELi2ELi32ELb0ELb0EEEJNS5_IJNSA_ILi64EEESF_SF_EEENS5_IJNSQ_IS1H_SC_EENSQ_INS5_IJNSA_ILi32EEESB_EEENS5_IJSC_S1H_EEEEEEEEaSH_aSH_NS1C_6fusion15FusionCallbacksIS1G_NS1P_17LinearCombinationIaiaiLNS_15FloatRoundStyleE2EEES1I_S1O_JEEENS4_5SM1004TMEM4LOAD26SM100_TMEM_LOAD_32dp32b32xENS4_13SM90_TMA_LOADENSZ_INS10_ILi1ELi4ELi3EEES13_NSQ_INS5_IJS14_S1K_EEENS5_IJS1K_SC_EEEEEEENS4_39AutoVectorizingCopyWithAssumedAlignmentILi128EEENS4_14SM90_TMA_STOREES24_S26_S26_EEEvvEEEEvNT_6ParamsE,@"STO_CUDA_ENTRY STV_DEFAULT"
_ZN7cutlass13device_kernelINS_4gemm6kernel13GemmUniversalIN4cute5tupleIJiiiiEEENS1_10collective13CollectiveMmaINS1_35MainloopSm100TmaUmmaWarpSpecializedILi13ELi2ELi4ENS5_IJNS4_1CILi2EEESB_NSA_ILi1EEEEEEEENS5_IJNSA_ILi128EEESF_SF_EEEaNS5_IJlSC_lEEEaSH_NS4_8TiledMMAINS4_8MMA_AtomIJNS4_21SM100_MMA_S8_2x1SM_SSIaaiLi128ELi128ELNS4_4UMMA5MajorE0ELSM_0ELNSL_8SaturateE0EEEEEENS4_6LayoutINS5_IJSC_SC_SC_EEENS5_IJNSA_ILi0EEESS_SS_EEEEENS5_IJNS4_10UnderscoreESV_SV_EEEEENS4_28SM100_TMA_2SM_LOAD_MULTICASTENS4_14ComposedLayoutINS4_7SwizzleILi3ELi4ELi3EEENS4_18smem_ptr_flag_bitsILi8EEENSQ_INS5_IJNSA_ILi8EEESF_EEENS5_IJSF_SC_EEEEEEEvNS4_8identityENS4_18SM100_TMA_2SM_LOADES18_vS19_EENS_8epilogue10collective18CollectiveEpilogueINS1C_23Sm100TmaWarpSpecializedILi2ELi2ELi32ELb0ELb0EEEJNS5_IJNSA_ILi64EEESF_SF_EEENS5_IJNSQ_IS1H_SC_EENSQ_INS5_IJNSA_ILi32EEESB_EEENS5_IJSC_S1H_EEEEEEEEaSH_aSH_NS1C_6fusion15FusionCallbacksIS1G_NS1P_17LinearCombinationIaiaiLNS_15FloatRoundStyleE2EEES1I_S1O_JEEENS4_5SM1004TMEM4LOAD26SM100_TMEM_LOAD_32dp32b32xENS4_13SM90_TMA_LOADENSZ_INS10_ILi1ELi4ELi3EEES13_NSQ_INS5_IJS14_S1K_EEENS5_IJS1K_SC_EEEEEEENS4_39AutoVectorizingCopyWithAssumedAlignmentILi128EEENS4_14SM90_TMA_STOREES24_S26_S26_EEEvvEEEEvNT_6ParamsE:
[----:B------:R-:W1:Y:S01]  /*0000*/  LDC R1, c[0x0][0x37c] ;  /* 0x0000df00ff017b82 */ /* 0x000e620000000800 */
[----:B------:R-:W2:Y:S01]  /*0010*/  S2R R87, SR_TID.X ;  /* 0x0000000000577919 */ /* 0x000ea20000002100 */
[----:B------:R-:W3:Y:S06]  /*0020*/  LDCU.64 UR8, c[0x0][0x890] ;  /* 0x00011200ff0877ac */ /* 0x000eec0008000a00 */
[----:B------:R-:W4:Y:S01]  /*0030*/  S2UR UR46, SR_CgaCtaId ;  /* 0x00000000002e79c3 */ /* 0x000f220000008800 */
[----:B------:R-:W-:Y:S02]  /*0040*/  PRMT R76, RZ, 0x7610, R76 ;  /* 0x00007610ff4c7816 */ /* 0x000fe4000000004c */
[----:B------:R-:W-:Y:S01]  /*0050*/  ELECT P1, URZ, PT ;  /* 0x0000000000ff782f */ /* 0x000fe20003820000 */
[----:B---3--:R-:W-:-:S04]  /*0060*/  UISETP.NE.U32.AND UP0, UPT, UR8, URZ, UPT ;  /* 0x000000ff0800728c */ /* 0x008fc8000bf05070 */
[----:B------:R-:W-:Y:S02]  /*0070*/  UISETP.NE.AND.EX UP0, UPT, UR9, URZ, UPT, UP0 ;  /* 0x000000ff0900728c */ /* 0x000fe4000bf05300 */
[----:B----4-:R-:W-:Y:S02]  /*0080*/  ULOP3.LUT UR47, UR46, 0x1, URZ, 0xc0, !UPT ;  /* 0x000000012e2f7892 */ /* 0x010fe4000f8ec0ff */
[----:B------:R-:W-:Y:S01]  /*0090*/  ULOP3.LUT UR48, UR46, 0x1, URZ, 0x3c, !UPT ;  /* 0x000000012e307892 */ /* 0x000fe2000f8e3cff */
[----:B--2---:R-:W-:-:S05]  /*00a0*/  SHF.R.U32.HI R77, RZ, 0x5, R87 ;  /* 0x00000005ff4d7819 */ /* 0x004fca0000011657 */
[----:B------:R-:W2:Y:S02]  /*00b0*/  SHFL.IDX PT, R0, R77, RZ, 0x1f ;  /* 0x00001fff4d007589 */ /* 0x000ea400000e0000 */
[----:B--2---:R-:W-:Y:S01]  /*00c0*/  R2UR UR25, R0 ;  /* 0x00000000001972ca */ /* 0x004fe200000e0000 */
[----:B-1----:R-:W-:-:S14]  /*00d0*/  BRA.U UP0, `(.L_x_0) ;  /* 0x0000000100307547 */ /* 0x002fdc000b800000 */
[----:B------:R-:W1:Y:S02]  /*00e0*/  LDCU.64 UR4, c[0x0][0x888] ;  /* 0x00011100ff0477ac */ /* 0x000e640008000a00 */
[----:B-1----:R-:W-:-:S04]  /*00f0*/  UISETP.NE.U32.AND UP0, UPT, UR4, URZ, UPT ;  /* 0x000000ff0400728c */ /* 0x002fc8000bf05070 */
[----:B------:R-:W-:-:S09]  /*0100*/  UISETP.NE.AND.EX UP0, UPT, UR5, URZ, UPT, UP0 ;  /* 0x000000ff0500728c */ /* 0x000fd2000bf05300 */
[----:B------:R-:W-:Y:S05]  /*0110*/  BRA.U !UP0, `(.L_x_1) ;  /* 0x0000000108147547 */ /* 0x000fea000b800000 */
[----:B------:R-:W1:Y:S01]  /*0120*/  LDC.64 R40, c[0x0][0x888] ;  /* 0x00022200ff287b82 */ /* 0x000e620000000a00 */
[----:B------:R-:W1:Y:S02]  /*0130*/  LDCU.64 UR4, c[0x0][0x358] ;  /* 0x00006b00ff0477ac */ /* 0x000e640008000a00 */
[----:B-1----:R1:W5:Y:S01]  /*0140*/  LDG.E R40, desc[UR4][R40.64] ;  /* 0x0000000428287981 */ /* 0x002362000c1e1900 */
[----:B------:R-:W-:Y:S01]  /*0150*/  HFMA2 R76, -RZ, RZ, 0, 5.9604644775390625e-08 ;  /* 0x00000001ff4c7431 */ /* 0x000fe200000001ff */
[----:B------:R-:W-:Y:S05]  /*0160*/  BRA `(.L_x_0) ;  /* 0x00000000000c7947 */ /* 0x000fea0003800000 */
.L_x_1:
[----:B------:R-:W1:Y:S01]  /*0170*/  LDCU UR4, c[0x0][0x880] ;  /* 0x00011000ff0477ac */ /* 0x000e620008000800 */
[----:B------:R-:W-:Y:S01]  /*0180*/  HFMA2 R76, -RZ, RZ, 0, 5.9604644775390625e-08 ;  /* 0x00000001ff4c7431 */ /* 0x000fe200000001ff */
[----:B-1----:R-:W-:-:S07]  /*0190*/  MOV R40, UR4 ;  /* 0x0000000400287c02 */ /* 0x002fce0008000f00 */
.L_x_0:
[----:B------:R-:W2:Y:S02]  /*01a0*/  LDCU.64 UR4, c[0x0][0x8b0] ;  /* 0x00011600ff0477ac */ /* 0x000ea40008000a00 */
[----:B--2---:R-:W-:-:S04]  /*01b0*/  UISETP.NE.U32.AND UP0, UPT, UR4, URZ, UPT ;  /* 0x000000ff0400728c */ /* 0x004fc8000bf05070 */
[----:B------:R-:W-:-:S09]  /*01c0*/  UISETP.NE.AND.EX UP0, UPT, UR5, URZ, UPT, UP0 ;  /* 0x000000ff0500728c */ /* 0x000fd2000bf05300 */
[----:B------:R-:W-:Y:S05]  /*01d0*/  BRA.U UP0, `(.L_x_2) ;  /* 0x0000000100287547 */ /* 0x000fea000b800000 */
[----:B------:R-:W2:Y:S02]  /*01e0*/  LDCU.64 UR4, c[0x0][0x8a8] ;  /* 0x00011500ff0477ac */ /* 0x000ea40008000a00 */
[----:B--2---:R-:W-:-:S04]  /*01f0*/  UISETP.NE.U32.AND UP0, UPT, UR4, URZ, UPT ;  /* 0x000000ff0400728c */ /* 0x004fc8000bf05070 */
[----:B------:R-:W-:-:S09]  /*0200*/  UISETP.NE.AND.EX UP0, UPT, UR5, URZ, UPT, UP0 ;  /* 0x000000ff0500728c */ /* 0x000fd2000bf05300 */
[----:B------:R-:W-:Y:S05]  /*0210*/  BRA.U !UP0, `(.L_x_3) ;  /* 0x0000000108107547 */ /* 0x000fea000b800000 */
[----:B------:R-:W2:Y:S01]  /*0220*/  LDC.64 R38, c[0x0][0x8a8] ;  /* 0x00022a00ff267b82 */ /* 0x000ea20000000a00 */
[----:B------:R-:W2:Y:S02]  /*0230*/  LDCU.64 UR4, c[0x0][0x358] ;  /* 0x00006b00ff0477ac */ /* 0x000ea40008000a00 */
[----:B--2---:R2:W5:Y:S01]  /*0240*/  LDG.E R38, desc[UR4][R38.64] ;  /* 0x0000000426267981 */ /* 0x004562000c1e1900 */
[----:B------:R-:W-:Y:S05]  /*0250*/  BRA `(.L_x_2) ;  /* 0x0000000000087947 */ /* 0x000fea0003800000 */
.L_x_3:
[----:B------:R-:W2:Y:S02]  /*0260*/  LDCU UR4, c[0x0][0x8a0] ;  /* 0x00011400ff0477ac */ /* 0x000ea40008000800 */
[----:B--2---:R-:W-:Y:S02]  /*0270*/  MOV R38, UR4 ;  /* 0x0000000400267c02 */ /* 0x004fe40008000f00 */
.L_x_2:
[----:B------:R-:W-:Y:S01]  /*0280*/  IMAD.U32 R0, RZ, RZ, UR25 ;  /* 0x00000019ff007e24 */ /* 0x000fe2000f8e00ff */
[----:B------:R-:W-:Y:S04]  /*0290*/  BSSY.RECONVERGENT B0, `(.L_x_4) ;  /* 0x000000c000007945 */ /* 0x000fe80003800200 */
[C---:B------:R-:W-:Y:S02]  /*02a0*/  ISETP.NE.OR P2, PT, R0.reuse, 0x1, !P1 ;  /* 0x000000010000780c */ /* 0x040fe40004f45670 */
[----:B------:R-:W-:-:S11]  /*02b0*/  ISETP.NE.OR P0, PT, R0, 0x3, !P1 ;  /* 0x000000030000780c */ /* 0x000fd60004f05670 */
[----:B------:R-:W-:Y:S05]  /*02c0*/  @P2 BRA `(.L_x_5) ;  /* 0x0000000000202947 */ /* 0x000fea0003800000 */
[----:B------:R-:W3:Y:S02]  /*02d0*/  LDCU.64 UR4, c[0x0][0x348] ;  /* 0x00006900ff0477ac */ /* 0x000ee40008000a00 */
[----:B---3--:R-:W-:Y:S02]  /*02e0*/  UIADD3 UR6, UP1, UPT, UR4, 0x80, URZ ;  /* 0x0000008004067890 */ /* 0x008fe4000ff3e0ff */
[----:B------:R-:W-:Y:S02]  /*02f0*/  UIADD3 UR4, UP0, UPT, UR4, 0x180, URZ ;  /* 0x0000018004047890 */ /* 0x000fe4000ff1e0ff */
[----:B------:R-:W-:Y:S02]  /*0300*/  UIADD3.X UR7, UPT, UPT, URZ, UR5, URZ, UP1, !UPT ;  /* 0x00000005ff077290 */ /* 0x000fe40008ffe4ff */
[----:B------:R-:W-:-:S07]  /*0310*/  UIADD3.X UR5, UPT, UPT, URZ, UR5, URZ, UP0, !UPT ;  /* 0x00000005ff057290 */ /* 0x000fce00087fe4ff */
[----:B------:R3:W-:Y:S02]  /*0320*/  UTMACCTL.PF [UR6] ;  /* 0x00000000060079b9 */ /* 0x0007e40008040000 */
[----:B------:R3:W-:Y:S02]  /*0330*/  UTMACCTL.PF [UR4] ;  /* 0x00000000040079b9 */ /* 0x0007e40008040000 */
[----:B---3--:R-:W-:Y:S01]  /*0340*/  NOP ;  /* 0x0000000000007918 */ /* 0x008fe20000000000 */
.L_x_5:
[----:B------:R-:W-:Y:S05]  /*0350*/  BSYNC.RECONVERGENT B0 ;  /* 0x0000000000007941 */ /* 0x000fea0003800200 */
.L_x_4:
[----:B------:R-:W-:Y:S04]  /*0360*/  BSSY.RECONVERGENT B0, `(.L_x_6) ;  /* 0x000000a000007945 */ /* 0x000fe80003800200 */
        /* <DEDUP_REMOVED lines=9> */
.L_x_7:
[----:B------:R-:W-:Y:S05]  /*0400*/  BSYNC.RECONVERGENT B0 ;  /* 0x0000000000007941 */ /* 0x000fea0003800200 */
.L_x_6:
[----:B------:R-:W3:Y:S01]  /*0410*/  LDCU.64 UR4, c[0x0][0x888] ;  /* 0x00011100ff0477ac */ /* 0x000ee20008000a00 */
[----:B------:R-:W-:Y:S02]  /*0420*/  UISETP.EQ.U32.AND UP1, UPT, UR8, URZ, UPT ;  /* 0x000000ff0800728c */ /* 0x000fe4000bf22070 */
[----:B------:R-:W-:Y:S02]  /*0430*/  UPLOP3.LUT UP3, UPT, UPT, UPT, UPT, 0x80, 0x8 ;  /* 0x000000000008789c */ /* 0x000fe40003f6f070 */
[----:B---3--:R-:W-:-:S04]  /*0440*/  UISETP.NE.U32.AND UP0, UPT, UR4, URZ, UPT ;  /* 0x000000ff0400728c */ /* 0x008fc8000bf05070 */
[----:B------:R-:W-:-:S04]  /*0450*/  UISETP.NE.AND.EX UP0, UPT, UR5, URZ, UPT, UP0 ;  /* 0x000000ff0500728c */ /* 0x000fc8000bf05300 */
[----:B------:R-:W-:-:S04]  /*0460*/  UISETP.EQ.OR.EX UP2, UPT, UR9, URZ, !UP0, UP1 ;  /* 0x000000ff0900728c */ /* 0x000fc8000c742710 */
[----:B------:R-:W-:-:S06]  /*0470*/  UP2UR UR4, UPR, URZ, 0x4 ;  /* 0x00000004ff047883 */ /* 0x000fcc0008000000 */
[----:B------:R-:W-:Y:S01]  /*0480*/  MOV R79, UR4 ;  /* 0x00000004004f7c02 */ /* 0x000fe20008000f00 */
[----:B------:R-:W-:Y:S06]  /*0490*/  BRA.U !UP2, `(.L_x_8) ;  /* 0x000000010a207547 */ /* 0x000fec000b800000 */
[----:B-----5:R-:W-:Y:S01]  /*04a0*/  R2UR UR5, R40 ;  /* 0x00000000280572ca */ /* 0x020fe200000e0000 */
[----:B------:R-:W-:Y:S02]  /*04b0*/  UISETP.NE.U32.AND UP1, UPT, UR8, URZ, UPT ;  /* 0x000000ff0800728c */ /* 0x000fe4000bf25070 */
[----:B------:R-:W-:Y:S02]  /*04c0*/  USEL UR4, URZ, 0xffffffff, UP0 ;  /* 0xffffffffff047887 */ /* 0x000fe40008000000 */
[----:B------:R-:W-:-:S08]  /*04d0*/  UISETP.NE.AND.EX UP1, UPT, UR9, URZ, UPT, UP1 ;  /* 0x000000ff0900728c */ /* 0x000fd0000bf25310 */
[----:B------:R-:W-:-:S04]  /*04e0*/  UISETP.NE.AND UP0, UPT, UR5, URZ, UPT ;  /* 0x000000ff0500728c */ /* 0x000fc8000bf05270 */
[----:B------:R-:W-:-:S04]  /*04f0*/  @!UP1 USEL UR4, URZ, 0xffffffff, UP0 ;  /* 0xffffffffff049887 */ /* 0x000fc80008000000 */
[----:B------:R-:W-:-:S04]  /*0500*/  ULOP3.LUT UR4, UR4, 0x1, URZ, 0xc0, !UPT ;  /* 0x0000000104047892 */ /* 0x000fc8000f8ec0ff */
[----:B------:R-:W-:-:S11]  /*0510*/  UISETP.NE.U32.AND UP3, UPT, UR4, 0x1, UPT ;  /* 0x000000010400788c */ /* 0x000fd6000bf65070 */
.L_x_8:
[----:B------:R-:W3:Y:S01]  /*0520*/  SHFL.IDX PT, R0, R77, RZ, 0x1f ;  /* 0x00001fff4d007589 */ /* 0x000ee200000e0000 */
[----:B------:R-:W-:-:S04]  /*0530*/  UISETP.NE.AND UP0, UPT, UR25, 0x2, UPT ;  /* 0x000000021900788c */ /* 0x000fc8000bf05270 */
[----:B------:R-:W-:Y:S02]  /*0540*/  UISETP.EQ.AND UP1, UPT, UR47, URZ, !UP0 ;  /* 0x000000ff2f00728c */ /* 0x000fe4000c722270 */
[----:B------:R-:W-:-:S04]  /*0550*/  USEL UR41, URZ, 0x1, UP0 ;  /* 0x00000001ff297887 */ /* 0x000fc80008000000 */
[----:B------:R-:W-:Y:S02]  /*0560*/  PLOP3.LUT P3, PT, P1, PT, UP1, 0x80, 0x8 ;  /* 0x000000000008781c */ /* 0x000fe40000f6f018 */
[----:B---3--:R-:W-:-:S13]  /*0570*/  ISETP.NE.AND P0, PT, R0, RZ, PT ;  /* 0x000000ff0000720c */ /* 0x008fda0003f05270 */
[----:B------:R-:W-:Y:S05]  /*0580*/  @P0 BRA `(.L_x_9) ;  /* 0x0000000000a80947 */ /* 0x000fea0003800000 */
[----:B------:R-:W-:Y:S01]  /*0590*/  ELECT P0, URZ, PT ;  /* 0x0000000000ff782f */ /* 0x000fe20003800000 */
[----:B------:R-:W-:-:S12]  /*05a0*/  BSSY.RECONVERGENT B0, `(.L_x_9) ;  /* 0x0000028000007945 */ /* 0x000fd80003800200 */
[----:B------:R-:W-:Y:S05]  /*05b0*/  @!P0 BRA `(.L_x_10) ;  /* 0x0000000000988947 */ /* 0x000fea0003800000 */
[----:B------:R-:W-:Y:S01]  /*05c0*/  UMOV UR4, 0x400 ;  /* 0x0000040000047882 */ /* 0x000fe20000000000 */
[----:B------:R-:W-:Y:S01]  /*05d0*/  UMOV UR8, 0x1 ;  /* 0x0000000100087882 */ /* 0x000fe20000000000 */
[----:B------:R-:W-:Y:S01]  /*05e0*/  UMOV UR6, 0x2 ;  /* 0x0000000200067882 */ /* 0x000fe20000000000 */
[----:B------:R-:W-:Y:S02]  /*05f0*/  ULEA UR4, UR46, UR4, 0x18 ;  /* 0x000000042e047291 */ /* 0x000fe4000f8ec0ff */
[----:B------:R-:W-:-:S04]  /*0600*/  UIADD3 UR8, UPT, UPT, -UR8, 0x100000, URZ ;  /* 0x0010000008087890 */ /* 0x000fc8000fffe1ff */
[----:B------:R-:W-:Y:S02]  /*0610*/  USHF.L.U32 UR9, UR8, 0xb, URZ ;  /* 0x0000000b08097899 */ /* 0x000fe400080006ff */
[----:B------:R-:W-:Y:S02]  /*0620*/  USHF.L.U32 UR8, UR8, 0x1, URZ ;  /* 0x0000000108087899 */ /* 0x000fe400080006ff */
[----:B------:R-:W-:-:S04]  /*0630*/  UIADD3 UR6, UPT, UPT, -UR6, 0x100000, URZ ;  /* 0x0010000006067890 */ /* 0x000fc8000fffe1ff */
[----:B------:R-:W-:Y:S02]  /*0640*/  USHF.L.U32 UR7, UR6, 0xb, URZ ;  /* 0x0000000b06077899 */ /* 0x000fe400080006ff */
[----:B------:R-:W-:Y:S01]  /*0650*/  USHF.L.U32 UR6, UR6, 0x1, URZ ;  /* 0x0000000106067899 */ /* 0x000fe200080006ff */
[----:B------:R-:W3:Y:S03]  /*0660*/  FENCE.VIEW.ASYNC.S ;  /* 0x00000000000073c6 */ /* 0x000ee60000000000 */
[----:B---3--:R3:W4:Y:S08]  /*0670*/  SYNCS.EXCH.64 URZ, [UR4], UR8 ;  /* 0x0000000804ff75b2 */ /* 0x0087300008000100 */
[----:B------:R3:W1:Y:S01]  /*0680*/  SYNCS.EXCH.64 URZ, [UR4+0x68], UR6 ;  /* 0x0000680604ff75b2 */ /* 0x0006620008000100 */
        /* <DEDUP_REMOVED lines=23> */
[----:B------:R3:W1:Y:S02]  /*0800*/  SYNCS.EXCH.64 URZ, [UR4+0xc8], UR6 ;  /* 0x0000c80604ff75b2 */ /* 0x0006640008000100 */
[----:B---34-:R-:W-:Y:S01]  /*0810*/  NOP ;  /* 0x0000000000007918 */ /* 0x018fe20000000000 */
.L_x_10:
[----:B------:R-:W-:Y:S05]  /*0820*/  BSYNC.RECONVERGENT B0 ;  /* 0x0000000000007941 */ /* 0x000fea0003800200 */
.L_x_9:
[----:B------:R-:W3:Y:S01]  /*0830*/  SHFL.IDX PT, R0, R77, RZ, 0x1f ;  /* 0x00001fff4d007589 */ /* 0x000ee200000e0000 */
[----:B------:R-:W-:Y:S01]  /*0840*/  NOP ;  /* 0x0000000000007918 */ /* 0x000fe20000000000 */
[----:B---3--:R-:W-:-:S13]  /*0850*/  ISETP.NE.AND P0, PT, R0, 0x1, PT ;  /* 0x000000010000780c */ /* 0x008fda0003f05270 */
[----:B------:R-:W-:Y:S05]  /*0860*/  @P0 BRA `(.L_x_11) ;  /* 0x0000000000440947 */ /* 0x000fea0003800000 */
        /* <DEDUP_REMOVED lines=10> */
[----:B------:R-:W-:Y:S01]  /*0910*/  ELECT P0, URZ, PT ;  /* 0x0000000000ff782f */ /* 0x000fe20003800000 */
[----:B------:R-:W3:Y:S02]  /*0920*/  FENCE.VIEW.ASYNC.S ;  /* 0x00000000000073c6 */ /* 0x000ee40000000000 */
[----:B---3--:R3:W4:Y:S08]  /*0930*/  SYNCS.EXCH.64 URZ, [UR4+0xd0], UR8 ;  /* 0x0000d00804ff75b2 */ /* 0x0087300008000100 */
[----:B------:R3:W1:Y:S01]  /*0940*/  SYNCS.EXCH.64 URZ, [UR4+0xe0], UR6 ;  /* 0x0000e00604ff75b2 */ /* 0x0006620008000100 */
[----:B------:R3:W1:Y:S01]  /*0950*/  SYNCS.EXCH.64 URZ, [UR4+0xd8], UR8 ;  /* 0x0000d80804ff75b2 */ /* 0x0006620008000100 */
[----:B------:R3:W1:Y:S01]  /*0960*/  SYNCS.EXCH.64 URZ, [UR4+0xe8], UR6 ;  /* 0x0000e80604ff75b2 */ /* 0x0006620008000100 */
[----:B------:R-:W-:Y:S01]  /*0970*/  NOP ;  /* 0x0000000000007918 */ /* 0x000fe20000000000 */
.L_x_11:
[----:B------:R-:W2:Y:S01]  /*0980*/  SHFL.IDX PT, R0, R77, RZ, 0x1f ;  /* 0x00001fff4d007589 */ /* 0x000ea200000e0000 */
[----:B------:R-:W-:Y:S01]  /*0990*/  NOP ;  /* 0x0000000000007918 */ /* 0x000fe20000000000 */
[----:B--2---:R-:W-:-:S13]  /*09a0*/  ISETP.NE.AND P0, PT, R0, 0x3, PT ;  /* 0x000000030000780c */ /* 0x004fda0003f05270 */
[----:B------:R-:W-:Y:S05]  /*09b0*/  @P0 BRA `(.L_x_12) ;  /* 0x00000000002c0947 */ /* 0x000fea0003800000 */
[----:B---3--:R-:W-:Y:S01]  /*09c0*/  UMOV UR6, 0x400 ;  /* 0x0000040000067882 */ /* 0x008fe20000000000 */
[----:B------:R-:W-:Y:S01]  /*09d0*/  UMOV UR4, 0x20 ;  /* 0x0000002000047882 */ /* 0x000fe20000000000 */
[----:B------:R-:W-:Y:S02]  /*09e0*/  ULEA UR6, UR46, UR6, 0x18 ;  /* 0x000000062e067291 */ /* 0x000fe4000f8ec0ff */
[----:B------:R-:W-:-:S04]  /*09f0*/  UIADD3 UR4, UPT, UPT, -UR4, 0x100000, URZ ;  /* 0x0010000004047890 */ /* 0x000fc8000fffe1ff */
[----:B------:R-:W-:Y:S02]  /*0a00*/  USHF.L.U32 UR5, UR4, 0xb, URZ ;  /* 0x0000000b04057899 */ /* 0x000fe400080006ff */
[----:B------:R-:W-:Y:S01]  /*0a10*/  USHF.L.U32 UR4, UR4, 0x1, URZ ;  /* 0x0000000104047899 */ /* 0x000fe200080006ff */
[----:B------:R-:W-:Y:S01]  /*0a20*/  ELECT P0, URZ, PT ;  /* 0x0000000000ff782f */ /* 0x000fe20003800000 */
[----:B------:R-:W2:Y:S10]  /*0a30*/  FENCE.VIEW.ASYNC.S ;  /* 0x00000000000073c6 */ /* 0x000eb40000000000 */
[----:B--2---:R2:W3:Y:S01]  /*0a40*/  SYNCS.EXCH.64 URZ, [UR6+0xf0], UR4 ;  /* 0x0000f00406ff75b2 */ /* 0x0044e20008000100 */
[----:B------:R2:W1:Y:S01]  /*0a50*/  SYNCS.EXCH.64 URZ, [UR6+0xf8], UR4 ;  /* 0x0000f80406ff75b2 */ /* 0x0004620008000100 */
[----:B------:R-:W-:Y:S01]  /*0a60*/  NOP ;  /* 0x0000000000007918 */ /* 0x000fe20000000000 */
.L_x_12:
[----:B------:R-:W4:Y:S01]  /*0a70*/  SHFL.IDX PT, R0, R77, RZ, 0x1f ;  /* 0x00001fff4d007589 */ /* 0x000f2200000e0000 */
[----:B------:R-:W-:Y:S01]  /*0a80*/  NOP ;  /* 0x0000000000007918 */ /* 0x000fe20000000000 */
[----:B----4-:R-:W-:-:S13]  /*0a90*/  ISETP.NE.AND P0, PT, R0, 0x4, PT ;  /* 0x000000040000780c */ /* 0x010fda0003f05270 */
[----:B------:R-:W-:Y:S05]  /*0aa0*/  @P0 BRA `(.L_x_13) ;  /* 0x0000000000480947 */ /* 0x000fea0003800000 */
[----:B--23--:R-:W-:Y:S01]  /*0ab0*/  UMOV UR4, 0x3a0 ;  /* 0x000003a000047882 */ /* 0x00cfe20000000000 */
[----:B------:R-:W-:Y:S01]  /*0ac0*/  UMOV UR6, 0x400 ;  /* 0x0000040000067882 */ /* 0x000fe20000000000 */
[----:B------:R-:W-:Y:S01]  /*0ad0*/  USEL UR4, UR4, 0x320, UP3 ;  /* 0x0000032004047887 */ /* 0x000fe20009800000 */
        /* <DEDUP_REMOVED lines=9> */
[----:B------:R-:W2:Y:S02]  /*0b70*/  FENCE.VIEW.ASYNC.S ;  /* 0x00000000000073c6 */ /* 0x000ea40000000000 */
[----:B--2---:R4:W2:Y:S08]  /*0b80*/  SYNCS.EXCH.64 URZ, [UR6+0x100], UR8 ;  /* 0x0001000806ff75b2 */ /* 0x0048b00008000100 */
[----:B------:R4:W3:Y:S01]  /*0b90*/  SYNCS.EXCH.64 URZ, [UR6+0x110], UR4 ;  /* 0x0001100406ff75b2 */ /* 0x0008e20008000100 */
[----:B------:R4:W1:Y:S01]  /*0ba0*/  SYNCS.EXCH.64 URZ, [UR6+0x108], UR8 ;  /* 0x0001080806ff75b2 */ /* 0x0008620008000100 */
[----:B------:R4:W1:Y:S02]  /*0bb0*/  SYNCS.EXCH.64 URZ, [UR6+0x118], UR4 ;  /* 0x0001180406ff75b2 */ /* 0x0008640008000100 */
[----:B----4-:R-:W-:Y:S01]  /*0bc0*/  NOP ;  /* 0x0000000000007918 */ /* 0x010fe20000000000 */
.L_x_13:
[----:B------:R-:W4:Y:S01]  /*0bd0*/  SHFL.IDX PT, R0, R77, RZ, 0x1f ;  /* 0x00001fff4d007589 */ /* 0x000f2200000e0000 */
[----:B------:R-:W-:Y:S01]  /*0be0*/  NOP ;  /* 0x0000000000007918 */ /* 0x000fe20000000000 */
[----:B----4-:R-:W-:-:S13]  /*0bf0*/  ISETP.NE.AND P0, PT, R0, 0x5, PT ;  /* 0x000000050000780c */ /* 0x010fda0003f05270 */
[----:B------:R-:W-:Y:S05]  /*0c00*/  @P0 BRA `(.L_x_14) ;  /* 0x0000000000540947 */ /* 0x000fea0003800000 */
[----:B--23--:R-:W-:Y:S01]  /*0c10*/  UMOV UR4, 0x400 ;  /* 0x0000040000047882 */ /* 0x00cfe20000000000 */
        /* <DEDUP_REMOVED lines=14> */
[----:B------:R4:W1:Y:S01]  /*0d00*/  SYNCS.EXCH.64 URZ, [UR4+0x148], UR8 ;  /* 0x0001480804ff75b2 */ /* 0x0008620008000100 */
[----:B------:R4:W1:Y:S01]  /*0d10*/  SYNCS.EXCH.64 URZ, [UR4+0x130], UR6 ;  /* 0x0001300604ff75b2 */ /* 0x0008620008000100 */
[----:B------:R4:W1:Y:S01]  /*0d20*/  SYNCS.EXCH.64 URZ, [UR4+0x150], UR8 ;  /* 0x0001500804ff75b2 */ /* 0x0008620008000100 */
[----:B------:R4:W1:Y:S01]  /*0d30*/  SYNCS.EXCH.64 URZ, [UR4+0x138], UR6 ;  /* 0x0001380604ff75b2 */ /* 0x0008620008000100 */
[----:B------:R4:W1:Y:S02]  /*0d40*/  SYNCS.EXCH.64 URZ, [UR4+0x158], UR8 ;  /* 0x0001580804ff75b2 */ /* 0x0008640008000100 */
[----:B----4-:R-:W-:Y:S01]  /*0d50*/  NOP ;  /* 0x0000000000007918 */ /* 0x010fe20000000000 */
.L_x_14:
[----:B------:R-:W4:Y:S01]  /*0d60*/  SHFL.IDX PT, R0, R77, RZ, 0x1f ;  /* 0x00001fff4d007589 */ /* 0x000f2200000e0000 */
[----:B------:R-:W-:Y:S01]  /*0d70*/  ISETP.NE.OR P1, PT, RZ, UR25, !P1 ;  /* 0x00000019ff007c0c */ /* 0x000fe2000cf25670 */
[----:B------:R-:W-:Y:S01]  /*0d80*/  NOP ;  /* 0x0000000000007918 */ /* 0x000fe20000000000 */
[----:B----4-:R-:W-:-:S13]  /*0d90*/  ISETP.NE.AND P0, PT, R0, 0x3, PT ;  /* 0x000000030000780c */ /* 0x010fda0003f05270 */
[----:B------:R-:W-:Y:S05]  /*0da0*/  @P0 BRA `(.L_x_15) ;  /* 0x0000000000340947 */ /* 0x000fea0003800000 */
[----:B--23--:R-:W-:Y:S01]  /*0db0*/  UMOV UR4, 0x400 ;  /* 0x0000040000047882 */ /* 0x00cfe20000000000 */
[----:B------:R-:W-:Y:S01]  /*0dc0*/  UMOV UR6, 0x20 ;  /* 0x0000002000067882 */ /* 0x000fe20000000000 */
[----:B------:R-:W-:Y:S02]  /*0dd0*/  ULEA UR4, UR46, UR4, 0x18 ;  /* 0x000000042e047291 */ /* 0x000fe4000f8ec0ff */
[----:B------:R-:W-:-:S04]  /*0de0*/  UIADD3 UR6, UPT, UPT, -UR6, 0x100000, URZ ;  /* 0x0010000006067890 */ /* 0x000fc8000fffe1ff */
[----:B------:R-:W-:Y:S02]  /*0df0*/  USHF.L.U32 UR7, UR6, 0xb, URZ ;  /* 0x0000000b06077899 */ /* 0x000fe400080006ff */
[----:B------:R-:W-:Y:S01]  /*0e00*/  USHF.L.U32 UR6, UR6, 0x1, URZ ;  /* 0x0000000106067899 */ /* 0x000fe200080006ff */
[----:B------:R-:W-:Y:S01]  /*0e10*/  ELECT P0, URZ, PT ;  /* 0x0000000000ff782f */ /* 0x000fe20003800000 */
[----:B------:R-:W2:Y:S10]  /*0e20*/  FENCE.VIEW.ASYNC.S ;  /* 0x00000000000073c6 */ /* 0x000eb40000000000 */
[----:B--2---:R4:W2:Y:S01]  /*0e30*/  SYNCS.EXCH.64 URZ, [UR4+0x160], UR6 ;  /* 0x0001600604ff75b2 */ /* 0x0048a20008000100 */
[----:B------:R4:W3:Y:S01]  /*0e40*/  SYNCS.EXCH.64 URZ, [UR4+0x170], UR6 ;  /* 0x0001700604ff75b2 */ /* 0x0008e20008000100 */
[----:B------:R4:W1:Y:S01]  /*0e50*/  SYNCS.EXCH.64 URZ, [UR4+0x168], UR6 ;  /* 0x0001680604ff75b2 */ /* 0x0008620008000100 */
[----:B------:R4:W1:Y:S02]  /*0e60*/  SYNCS.EXCH.64 URZ, [UR4+0x178], UR6 ;  /* 0x0001780604ff75b2 */ /* 0x0008640008000100 */
[----:B----4-:R-:W-:Y:S01]  /*0e70*/  NOP ;  /* 0x0000000000007918 */ /* 0x010fe20000000000 */
.L_x_15:
[----:B------:R-:W-:Y:S01]  /*0e80*/  VOTEU.ALL UP0, P1 ;  /* 0x0000000000ff7886 */ /* 0x000fe20000800000 */
[----:B--23--:R-:W-:Y:S01]  /*0e90*/  UMOV UR4, 0x20 ;  /* 0x0000002000047882 */ /* 0x00cfe20000000000 */
[----:B------:R-:W2:Y:S01]  /*0ea0*/  LDCU UR7, c[0x0][0x36c] ;  /* 0x00006d80ff0777ac */ /* 0x000ea20008000800 */
[----:B------:R-:W-:Y:S01]  /*0eb0*/  NOP ;  /* 0x0000000000007918 */ /* 0x000fe20000000000 */
[----:B------:R-:W-:Y:S01]  /*0ec0*/  LOP3.LUT R0, R87, 0x1f, RZ, 0xc0, !PT ;  /* 0x0000001f57007812 */ /* 0x000fe200078ec0ff */
[----:B------:R-:W-:Y:S01]  /*0ed0*/  @!UP0 UMOV UR6, 0x400 ;  /* 0x0000040000068882 */ /* 0x000fe20000000000 */
[----:B------:R-:W-:-:S04]  /*0ee0*/  @!UP0 UIADD3 UR4, UPT, UPT, -UR4, 0x100000, URZ ;  /* 0x0010000004048890 */ /* 0x000fc8000fffe1ff */
[----:B------:R-:W-:Y:S02]  /*0ef0*/  @!UP0 USHF.L.U32 UR5, UR4, 0xb, URZ ;  /* 0x0000000b04058899 */ /* 0x000fe400080006ff */
[----:B------:R-:W-:Y:S02]  /*0f00*/  @!UP0 USHF.L.U32 UR4, UR4, 0x1, URZ ;  /* 0x0000000104048899 */ /* 0x000fe400080006ff */
[----:B------:R-:W-:Y:S01]  /*0f10*/  @!UP0 ULEA UR6, UR46, UR6, 0x18 ;  /* 0x000000062e068291 */ /* 0x000fe2000f8ec0ff */
[----:B------:R-:W-:Y:S01]  /*0f20*/  VOTEU.ALL UP0, P1 ;  /* 0x0000000000ff7886 */ /* 0x000fe20000800000 */
[----:B------:R-:W-:Y:S02]  /*0f30*/  UISETP.NE.AND UP4, UPT, UR25, URZ, UPT ;  /* 0x000000ff1900728c */ /* 0x000fe4000bf85270 */
[----:B--2---:R-:W-:Y:S01]  /*0f40*/  UISETP.EQ.U32.AND UP5, UPT, UR7, 0x1, UPT ;  /* 0x000000010700788c */ /* 0x004fe2000bfa2070 */
[----:B------:R-:W2:Y:S07]  /*0f50*/  FENCE.VIEW.ASYNC.S ;  /* 0x00000000000073c6 */ /* 0x000eae0000000000 */
[----:B--2---:R2:W3:Y:S01]  /*0f60*/  @!UP0 SYNCS.EXCH.64 URZ, [UR6+0x180], UR4 ;  /* 0x0001800406ff85b2 */ /* 0x0044e20008000100 */
[----:B------:R-:W-:Y:S05]  /*0f70*/  BRA.U !UP5, `(.L_x_16) ;  /* 0x000000010d087547 */ /* 0x000fea000b800000 */
[----:B-1-3--:R-:W-:Y:S01]  /*0f80*/  UCGABAR_ARV ;  /* 0x00000000000079c7 */ /* 0x00afe20008000000 */
[----:B------:R-:W-:Y:S05]  /*0f90*/  BRA `(.L_x_17) ;  /* 0x0000000000047947 */ /* 0x000fea0003800000 */
.L_x_16:
[----:B-1-3--:R-:W-:Y:S01]  /*0fa0*/  NOP ;  /* 0x0000000000007918 */ /* 0x00afe20000000000 */
.L_x_17:
[----:B------:R-:W1:Y:S01]  /*0fb0*/  S2UR UR20, SR_CTAID.X ;  /* 0x00000000001479c3 */ /* 0x000e620000002500 */
[----:B------:R-:W-:-:S05]  /*0fc0*/  CS2R.32 R78, SR_CgaSize ;  /* 0x00000000004e7805 */ /* 0x000fca0000008a00 */
[----:B------:R-:W-:-:S05]  /*0fd0*/  IMAD R78, R78, -0xa0, RZ ;  /* 0xffffff604e4e7824 */ /* 0x000fca00078e02ff */
[----:B--2---:R-:W-:-:S14]  /*0fe0*/  R2UR UR5, R78 ;  /* 0x000000004e0572ca */ /* 0x004fdc00000e0000 */
[----:B------:R-:W2:Y:S01]  /*0ff0*/  LDCU UR5, c[0x0][UR5+0x2b0] ;  /* 0x00005600050577ac */ /* 0x000ea20008000800 */
[----:B------:R-:W-:-:S05]  /*1000*/  CS2R.32 R78, SR_CgaSize ;  /* 0x00000000004e7805 */ /* 0x000fca0000008a00 */
[----:B------:R-:W-:-:S05]  /*1010*/  IMAD R78, R78, -0xa0, RZ ;  /* 0xffffff604e4e7824 */ /* 0x000fca00078e02ff */
[----:B------:R-:W-:-:S14]  /*1020*/  R2UR UR4, R78 ;  /* 0x000000004e0472ca */ /* 0x000fdc00000e0000 */
[----:B------:R-:W3:Y:S01]  /*1030*/  LDCU UR4, c[0x0][UR4+0x2b4] ;  /* 0x00005680040477ac */ /* 0x000ee20008000800 */
[----:B------:R-:W4:Y:S01]  /*1040*/  S2UR UR7, SR_CTAID.Y ;  /* 0x00000000000779c3 */ /* 0x000f220000002600 */
[----:B------:R-:W-:-:S05]  /*1050*/  CS2R.32 R78, SR_CgaSize ;  /* 0x00000000004e7805 */ /* 0x000fca0000008a00 */
[----:B------:R-:W-:-:S05]  /*1060*/  IMAD R78, R78, -0xa0, RZ ;  /* 0xffffff604e4e7824 */ /* 0x000fca00078e02ff */
[----:B------:R-:W-:-:S14]  /*1070*/  R2UR UR8, R78 ;  /* 0x000000004e0872ca */ /* 0x000fdc00000e0000 */
[----:B------:R-:W3:Y:S01]  /*1080*/  LDCU UR8, c[0x0][UR8+0x2a0] ;  /* 0x00005400080877ac */ /* 0x000ee20008000800 */
[----:B------:R-:W3:Y:S01]  /*1090*/  LDCU UR21, c[0x0][0xb24] ;  /* 0x00016480ff1577ac */ /* 0x000ee20008000800 */
[----:B------:R-:W1:Y:S01]  /*10a0*/  S2UR UR36, SR_CTAID.Z ;  /* 0x00000000002479c3 */ /* 0x000e620000002700 */
[----:B------:R-:W-:-:S05]  /*10b0*/  CS2R.32 R78, SR_CgaSize ;  /* 0x00000000004e7805 */ /* 0x000fca0000008a00 */
[----:B------:R-:W-:-:S05]  /*10c0*/  IMAD R78, R78, -0xa0, RZ ;  /* 0xffffff604e4e7824 */ /* 0x000fca00078e02ff */
[----:B------:R-:W-:-:S14]  /*10d0*/  R2UR UR63, R78 ;  /* 0x000000004e3f72ca */ /* 0x000fdc00000e0000 */
[----:B------:R-:W3:Y:S01]  /*10e0*/  LDCU UR63, c[0x0][UR63+0x2a4] ;  /* 0x000054803f3f77ac */ /* 0x000ee20008000800 */
[----:B------:R-:W-:Y:S02]  /*10f0*/  UISETP.GT.U32.AND UP0, UPT, UR47, 0xffff, UPT ;  /* 0x0000ffff2f00788c */ /* 0x000fe4000bf04070 */
[----:B------:R-:W-:Y:S01]  /*1100*/  USHF.L.U32 UR27, UR46, 0xb, URZ ;  /* 0x0000000b2e1b7899 */ /* 0x000fe200080006ff */
[----:B-1----:R-:W-:Y:S01]  /*1110*/  I2FP.F32.U32 R3, UR20 ;  /* 0x0000001400037c45 */ /* 0x002fe20008201000 */
[----:B------:R-:W-:Y:S01]  /*1120*/  UMOV UR30, 0x5 ;  /* 0x00000005001e7882 */ /* 0x000fe20000000000 */
[----:B------:R-:W1:Y:S03]  /*1130*/  LDCU UR42, c[0x0][0xb24] ;  /* 0x00016480ff2a77ac */ /* 0x000e660008000800 */
[----:B--2---:R-:W-:Y:S01]  /*1140*/  FMUL R3, R3, UR5 ;  /* 0x0000000503037c20 */ /* 0x004fe20008400000 */
[----:B------:R-:W2:Y:S01]  /*1150*/  LDCU UR29, c[0x0][0xb30] ;  /* 0x00016600ff1d77ac */ /* 0x000ea20008000800 */
[----:B----4-:R-:W-:Y:S01]  /*1160*/  I2FP.F32.U32 R2, UR7 ;  /* 0x0000000700027c45 */ /* 0x010fe20008201000 */
[----:B------:R-:W-:-:S03]  /*1170*/  USHF.L.U32 UR45, UR20, 0x6, URZ ;  /* 0x00000006142d7899 */ /* 0x000fc600080006ff */
[----:B------:R-:W4:Y:S01]  /*1180*/  F2I.U32.TRUNC.NTZ R3, R3 ;  /* 0x0000000300037305 */ /* 0x000f22000020f000 */
[----:B------:R-:W-:Y:S01]  /*1190*/  USEL UR26, UR47, 0xffff, !UP0 ;  /* 0x0000ffff2f1a7887 */ /* 0x000fe2000c000000 */
[----:B---3--:R-:W-:Y:S01]  /*11a0*/  FMUL R2, R2, UR4 ;  /* 0x0000000402027c20 */ /* 0x008fe20008400000 */
[----:B------:R-:W-:Y:S01]  /*11b0*/  UISETP.GE.AND UP2, UPT, UR21, 0x1, UPT ;  /* 0x000000011500788c */ /* 0x000fe2000bf46270 */
[----:B------:R-:W-:-:S04]  /*11c0*/  UMOV UR24, UR7 ;  /* 0x0000000700187c82 */ /* 0x000fc80008000000 */
[----:B------:R-:W3:Y:S01]  /*11d0*/  F2I.U32.TRUNC.NTZ R2, R2 ;  /* 0x0000000200027305 */ /* 0x000ee2000020f000 */
[----:B----4-:R-:W-:Y:S02]  /*11e0*/  R2UR UR4, R3 ;  /* 0x00000000030472ca */ /* 0x010fe400000e0000 */
[----:B------:R-:W-:Y:S02]  /*11f0*/  PRMT R3, RZ, 0x7610, R3 ;  /* 0x00007610ff037816 */ /* 0x000fe40000000003 */
[----:B---3--:R-:W-:Y:S02]  /*1200*/  R2UR UR6, R2 ;  /* 0x00000000020672ca */ /* 0x008fe400000e0000 */
[----:B------:R-:W-:-:S07]  /*1210*/  PRMT R2, RZ, 0x7610, R2 ;  /* 0x00007610ff027816 */ /* 0x000fce0000000002 */
[----:B------:R-:W-:-:S04]  /*1220*/  UIADD3 UR5, UPT, UPT, -UR4, URZ, URZ ;  /* 0x000000ff04057290 */ /* 0x000fc8000fffe1ff */
[----:B------:R-:W-:Y:S02]  /*1230*/  UIMAD UR5, UR8, UR5, UR20 ;  /* 0x00000005080572a4 */ /* 0x000fe4000f8e0214 */
[----:B------:R-:W-:-:S04]  /*1240*/  UIADD3 UR4, UPT, UPT, -UR6, URZ, URZ ;  /* 0x000000ff06047290 */ /* 0x000fc8000fffe1ff */
[----:B------:R-:W-:Y:S01]  /*1250*/  IMAD.U32 R78, RZ, RZ, UR5 ;  /* 0x00000005ff4e7e24 */ /* 0x000fe2000f8e00ff */
[----:B------:R-:W-:Y:S01]  /*1260*/  UIMAD UR63, UR63, UR4, UR7 ;  /* 0x000000043f3f72a4 */ /* 0x000fe2000f8e0207 */
[----:B-12---:R-:W-:Y:S11]  /*1270*/  BRA.U UP4, `(.L_x_18) ;  /* 0x0000000104407547 */ /* 0x006ff6000b800000 */
[----:B------:R-:W-:-:S13]  /*1280*/  R2UR UR4, R78 ;  /* 0x000000004e0472ca */ /* 0x000fda00000e0000 */
[----:B------:R-:W-:Y:S02]  /*1290*/  UISETP.GT.U32.AND UP0, UPT, UR4, 0x1, UPT ;  /* 0x000000010400788c */ /* 0x000fe4000bf04070 */
[----:B------:R-:W-:Y:S02]  /*12a0*/  ULOP3.LUT UR4, UR4, 0xfffffffe, URZ, 0xc0, !UPT ;  /* 0xfffffffe04047892 */ /* 0x000fe4000f8ec0ff */
[----:B------:R-:W-:Y:S02]  /*12b0*/  UISETP.NE.AND UP1, UPT, UR63, URZ, UP0 ;  /* 0x000000ff3f00728c */ /* 0x000fe40008725270 */
[----:B------:R-:W-:Y:S02]  /*12c0*/  UISETP.NE.AND UP0, UPT, UR63, 0x1, UP0 ;  /* 0x000000013f00788c */ /* 0x000fe40008705270 */
[----:B------:R-:W-:Y:S02]  /*12d0*/  USEL UR7, URZ, 0x1, UP1 ;  /* 0x00000001ff077887 */ /* 0x000fe40008800000 */
[----:B------:R-:W-:-:S02]  /*12e0*/  USEL UR6, URZ, 0x4, UP0 ;  /* 0x00000004ff067887 */ /* 0x000fc40008000000 */
[----:B------:R-:W-:Y:S02]  /*12f0*/  USEL UR5, URZ, 0x2, UP1 ;  /* 0x00000002ff057887 */ /* 0x000fe40008800000 */
[----:B------:R-:W-:Y:S02]  /*1300*/  ULEA UR4, UR63, UR4, 0x1 ;  /* 0x000000043f047291 */ /* 0x000fe4000f8e08ff */
[----:B------:R-:W-:Y:S02]  /*1310*/  USEL UR8, URZ, 0x8, UP0 ;  /* 0x00000008ff087887 */ /* 0x000fe40008000000 */
[----:B------:R-:W-:-:S03]  /*1320*/  UIADD3 UR5, UPT, UPT, UR5, UR6, UR7 ;  /* 0x0000000605057290 */ /* 0x000fc6000fffe007 */
[----:B------:R-:W-:Y:S01]  /*1330*/  UMOV UR6, 0x3 ;  /* 0x0000000300067882 */ /* 0x000fe20000000000 */
[----:B------:R-:W-:Y:S02]  /*1340*/  UIADD3 UR5, UPT, UPT, UR5, UR8, URZ ;  /* 0x0000000805057290 */ /* 0x000fe4000fffe0ff */
[----:B------:R-:W-:-:S04]  /*1350*/  USHF.L.U32 UR4, UR6, UR4, URZ ;  /* 0x0000000406047299 */ /* 0x000fc800080006ff */
[----:B------:R-:W-:Y:S02]  /*1360*/  MOV R3, UR5 ;  /* 0x0000000500037c02 */ /* 0x000fe40008000f00 */
[----:B------:R-:W-:Y:S02]  /*1370*/  IMAD.U32 R2, RZ, RZ, UR4 ;  /* 0x00000004ff027e24 */ /* 0x000fe4000f8e00ff */
.L_x_18:
[----:B------:R-:W-:Y:S05]  /*1380*/  BRA.U !UP2, `(.L_x_19) ;  /* 0x000000010ad47547 */ /* 0x000fea000b800000 */
[----:B------:R-:W1:Y:S01]  /*1390*/  LDCU.128 UR12, c[0x0][0xb10] ;  /* 0x00016200ff0c77ac */ /* 0x000e620008000c00 */
[----:B------:R-:W2:Y:S01]  /*13a0*/  LDCU UR6, c[0x0][0x370] ;  /* 0x00006e00ff0677ac */ /* 0x000ea20008000800 */
[----:B------:R-:W3:Y:S01]  /*13b0*/  LDCU UR5, c[0x0][0x374] ;  /* 0x00006e80ff0577ac */ /* 0x000ee20008000800 */
[----:B------:R-:W4:Y:S01]  /*13c0*/  LDCU UR28, c[0x0][0xb0c] ;  /* 0x00016180ff1c77ac */ /* 0x000f220008000800 */
[----:B------:R-:W4:Y:S01]  /*13d0*/  LDCU UR4, c[0x0][0xb20] ;  /* 0x00016400ff0477ac */ /* 0x000f220008000800 */
[----:B------:R-:W4:Y:S01]  /*13e0*/  LDCU.64 UR8, c[0x0][0xb28] ;  /* 0x00016500ff0877ac */ /* 0x000f220008000a00 */
[----:B-1----:R-:W-:Y:S02]  /*13f0*/  UISETP.NE.AND UP0, UPT, UR14, 0x1, UPT ;  /* 0x000000010e00788c */ /* 0x002fe4000bf05270 */
[----:B---3--:R-:W-:Y:S02]  /*1400*/  UIMAD.WIDE.U32 UR10, UR5, UR15, URZ ;  /* 0x0000000f050a72a5 */ /* 0x008fe4000f8e00ff */
[----:B--2---:R-:W-:-:S02]  /*1410*/  UIMAD.WIDE.U32 UR18, UR6, UR12, URZ ;  /* 0x0000000c061272a5 */ /* 0x004fc4000f8e00ff */
[----:B----4-:R-:W-:Y:S02]  /*1420*/  UISETP.NE.AND UP1, UPT, UR28, 0x1, UPT ;  /* 0x000000011c00788c */ /* 0x010fe4000bf25270 */
[----:B------:R-:W-:Y:S01]  /*1430*/  UISETP.NE.AND UP2, UPT, UR21, 0x1, UPT ;  /* 0x000000011500788c */ /* 0x000fe2000bf45270 */
[----:B------:R-:W-:Y:S02]  /*1440*/  UMOV UR10, UR11 ;  /* 0x0000000b000a7c82 */ /* 0x000fe40008000000 */
[----:B------:R-:W-:Y:S01]  /*1450*/  UMOV UR18, UR19 ;  /* 0x0000001300127c82 */ /* 0x000fe20008000000 */
[----:B------:R-:W-:Y:S02]  /*1460*/  @UP0 USHF.R.U32.HI UR5, URZ, UR4, UR10 ;  /* 0x00000004ff050299 */ /* 0x000fe4000801160a */
[----:B------:R-:W-:Y:S02]  /*1470*/  UIMAD.WIDE.U32 UR22, UR24, UR15, URZ ;  /* 0x0000000f181672a5 */ /* 0x000fe4000f8e00ff */
[----:B------:R-:W-:-:S02]  /*1480*/  UIMAD.WIDE.U32 UR10, UR5, UR8, URZ ;  /* 0x00000008050a72a5 */ /* 0x000fc4000f8e00ff */
[----:B------:R-:W-:Y:S02]  /*1490*/  @UP1 USHF.R.U32.HI UR6, URZ, UR13, UR18 ;  /* 0x0000000dff061299 */ /* 0x000fe40008011612 */
[----:B------:R-:W-:Y:S02]  /*14a0*/  UIMAD.WIDE.U32 UR16, UR20, UR12, URZ ;  /* 0x0000000c141072a5 */ /* 0x000fe4000f8e00ff */
[----:B------:R-:W-:Y:S01]  /*14b0*/  UIMAD.WIDE.U32 UR18, UR6, UR8, URZ ;  /* 0x00000008061272a5 */ /* 0x000fe2000f8e00ff */
[----:B------:R-:W-:Y:S01]  /*14c0*/  UMOV UR22, UR23 ;  /* 0x0000001700167c82 */ /* 0x000fe20008000000 */
[----:B------:R-:W-:Y:S01]  /*14d0*/  UMOV UR10, UR11 ;  /* 0x0000000b000a7c82 */ /* 0x000fe20008000000 */
[----:B------:R-:W-:Y:S02]  /*14e0*/  USHF.R.U32.HI UR22, URZ, UR4, UR22 ;  /* 0x00000004ff167299 */ /* 0x000fe40008011616 */
[----:B------:R-:W-:Y:S02]  /*14f0*/  @UP2 USHF.R.U32.HI UR5, URZ, UR9, UR10 ;  /* 0x00000009ff052299 */ /* 0x000fe4000801160a */
[----:B------:R-:W-:Y:S01]  /*1500*/  UMOV UR7, UR19 ;  /* 0x0000001300077c82 */ /* 0x000fe20008000000 */
[----:B------:R-:W-:Y:S01]  /*1510*/  UMOV UR16, UR17 ;  /* 0x0000001100107c82 */ /* 0x000fe20008000000 */
[----:B------:R-:W-:-:S02]  /*1520*/  @UP2 USHF.R.U32.HI UR6, URZ, UR9, UR7 ;  /* 0x00000009ff062299 */ /* 0x000fc40008011607 */
[----:B------:R-:W-:Y:S02]  /*1530*/  USHF.R.U32.HI UR13, URZ, UR13, UR16 ;  /* 0x0000000dff0d7299 */ /* 0x000fe40008011610 */
[----:B------:R-:W-:Y:S02]  /*1540*/  USEL UR4, UR24, UR22, !UP0 ;  /* 0x0000001618047287 */ /* 0x000fe4000c000000 */
[----:B------:R-:W-:Y:S02]  /*1550*/  UIMAD UR7, UR5, UR21, URZ ;  /* 0x00000015050772a4 */ /* 0x000fe4000f8e02ff */
[----:B------:R-:W-:Y:S02]  /*1560*/  USEL UR5, UR20, UR13, !UP1 ;  /* 0x0000000d14057287 */ /* 0x000fe4000c800000 */
[----:B------:R-:W-:Y:S02]  /*1570*/  UIMAD UR12, UR6, UR21, URZ ;  /* 0x00000015060c72a4 */ /* 0x000fe4000f8e02ff */
[----:B------:R-:W-:-:S02]  /*1580*/  UISETP.GE.AND UP0, UPT, UR4, UR7, UPT ;  /* 0x000000070400728c */ /* 0x000fc4000bf06270 */
[----:B------:R-:W-:Y:S02]  /*1590*/  UIMAD.WIDE.U32 UR10, UR4, UR8, URZ ;  /* 0x00000008040a72a5 */ /* 0x000fe4000f8e00ff */
[----:B------:R-:W-:Y:S02]  /*15a0*/  UISETP.GE.OR UP0, UPT, UR5, UR12, UP0 ;  /* 0x0000000c0500728c */ /* 0x000fe40008706670 */
[----:B------:R-:W-:Y:S02]  /*15b0*/  UIMAD.WIDE.U32 UR12, UR5, UR8, URZ ;  /* 0x00000008050c72a5 */ /* 0x000fe4000f8e00ff */
[----:B------:R-:W-:Y:S01]  /*15c0*/  UIADD3 UR10, UPT, UPT, -UR4, URZ, URZ ;  /* 0x000000ff040a7290 */ /* 0x000fe2000fffe1ff */
[----:B------:R-:W-:Y:S01]  /*15d0*/  UMOV UR8, UR11 ;  /* 0x0000000b00087c82 */ /* 0x000fe20008000000 */
[----:B------:R-:W-:Y:S02]  /*15e0*/  UIADD3 UR11, UPT, UPT, -UR5, URZ, URZ ;  /* 0x000000ff050b7290 */ /* 0x000fe4000fffe1ff */
[----:B------:R-:W-:-:S03]  /*15f0*/  USHF.R.U32.HI UR8, URZ, UR9, UR8 ;  /* 0x00000009ff087299 */ /* 0x000fc60008011608 */
[----:B------:R-:W-:Y:S01]  /*1600*/  @!UP0 UMOV UR7, UR13 ;  /* 0x0000000d00078c82 */ /* 0x000fe20008000000 */
[----:B------:R-:W-:Y:S02]  /*1610*/  UIMAD UR24, UR14, UR10, UR24 ;  /* 0x0000000a0e1872a4 */ /* 0x000fe4000f8e0218 */
[----:B------:R-:W-:Y:S02]  /*1620*/  USEL UR8, UR4, UR8, !UP2 ;  /* 0x0000000804087287 */ /* 0x000fe4000d000000 */
[----:B------:R-:W-:Y:S02]  /*1630*/  @!UP0 USHF.R.U32.HI UR7, URZ, UR9, UR7 ;  /* 0x00000009ff078299 */ /* 0x000fe40008011607 */
[----:B------:R-:W-:Y:S02]  /*1640*/  UIADD3 UR9, UPT, UPT, -UR8, URZ, URZ ;  /* 0x000000ff08097290 */ /* 0x000fe4000fffe1ff */
[----:B------:R-:W-:Y:S02]  /*1650*/  @!UP0 USEL UR7, UR5, UR7, !UP2 ;  /* 0x0000000705078287 */ /* 0x000fe4000d000000 */
[----:B------:R-:W-:-:S02]  /*1660*/  UIMAD UR9, UR21, UR9, UR4 ;  /* 0x00000009150972a4 */ /* 0x000fc4000f8e0204 */
[----:B------:R-:W-:Y:S02]  /*1670*/  @!UP0 UIADD3 UR8, UPT, UPT, UR8, -UR7, URZ ;  /* 0x8000000708088290 */ /* 0x000fe4000fffe0ff */
[----:B------:R-:W-:Y:S02]  /*1680*/  @!UP0 UIMAD UR6, UR9, UR6, UR7 ;  /* 0x00000006090682a4 */ /* 0x000fe4000f8e0207 */
[----:B------:R-:W-:Y:S02]  /*1690*/  @!UP0 UIMAD UR4, UR8, UR21, UR5 ;  /* 0x00000015080482a4 */ /* 0x000fe4000f8e0205 */
[----:B------:R-:W-:Y:S02]  /*16a0*/  UIMAD UR20, UR28, UR11, UR20 ;  /* 0x0000000b1c1472a4 */ /* 0x000fe4000f8e0214 */
[----:B------:R-:W-:Y:S01]  /*16b0*/  UIMAD UR24, UR4, UR14, UR24 ;  /* 0x0000000e041872a4 */ /* 0x000fe2000f8e0218 */
[----:B------:R-:W-:Y:S02]  /*16c0*/  @!UP0 UMOV UR5, UR6 ;  /* 0x0000000600058c82 */ /* 0x000fe40008000000 */
[----:B------:R-:W-:-:S12]  /*16d0*/  UIMAD UR20, UR5, UR28, UR20 ;  /* 0x0000001c051472a4 */ /* 0x000fd8000f8e0214 */
.L_x_19:
[----:B------:R-:W-:Y:S02]  /*16e0*/  UISETP.NE.AND UP1, UPT, UR29, 0x1, UPT ;  /* 0x000000011d00788c */ /* 0x000fe4000bf25270 */
[----:B------:R-:W-:Y:S02]  /*16f0*/  ULOP3.LUT UR21, UR26, 0xffff, URZ, 0xc0, !UPT ;  /* 0x0000ffff1a157892 */ /* 0x000fe4000f8ec0ff */
[----:B------:R-:W-:Y:S02]  /*1700*/  UISETP.NE.AND UP0, UPT, UR25, 0x2, UPT ;  /* 0x000000021900788c */ /* 0x000fe4000bf05270 */
[----:B------:R-:W-:Y:S02]  /*1710*/  ULOP3.LUT UR22, UR27, 0x1000, URZ, 0xc0, !UPT ;  /* 0x000010001b167892 */ /* 0x000fe4000f8ec0ff */
[----:B------:R-:W-:Y:S02]  /*1720*/  ULOP3.LUT UR45, UR45, 0x40, URZ, 0xc0, !UPT ;  /* 0x000000402d2d7892 */ /* 0x000fe4000f8ec0ff */
[----:B------:R-:W-:Y:S01]  /*1730*/  USHF.L.U32 UR21, UR30, UR21, URZ ;  /* 0x000000151e157299 */ /* 0x000fe200080006ff */
[----:B------:R-:W-:Y:S11]  /*1740*/  BRA.U UP1, `(.L_x_20) ;  /* 0x0000000101447547 */ /* 0x000ff6000b800000 */
[----:B------:R-:W1:Y:S01]  /*1750*/  LDCU.128 UR8, c[0x0][0xb10] ;  /* 0x00016200ff0877ac */ /* 0x000e620008000c00 */
[----:B------:R-:W2:Y:S01]  /*1760*/  LDCU UR12, c[0x0][0xb0c] ;  /* 0x00016180ff0c77ac */ /* 0x000ea20008000800 */
[----:B------:R-:W3:Y:S01]  /*1770*/  LDCU UR13, c[0x0][0xb20] ;  /* 0x00016400ff0d77ac */ /* 0x000ee20008000800 */
[----:B-1----:R-:W-:Y:S02]  /*1780*/  UIMAD.WIDE.U32 UR6, UR20, UR8, URZ ;  /* 0x00000008140672a5 */ /* 0x002fe4000f8e00ff */
[----:B------:R-:W-:Y:S02]  /*1790*/  UIMAD.WIDE.U32 UR4, UR24, UR11, URZ ;  /* 0x0000000b180472a5 */ /* 0x000fe4000f8e00ff */
[----:B--2---:R-:W-:Y:S02]  /*17a0*/  UISETP.NE.AND UP2, UPT, UR12, 0x1, UPT ;  /* 0x000000010c00788c */ /* 0x004fe4000bf45270 */
[----:B------:R-:W-:Y:S01]  /*17b0*/  UISETP.NE.AND UP1, UPT, UR10, 0x1, UPT ;  /* 0x000000010a00788c */ /* 0x000fe2000bf25270 */
[----:B------:R-:W-:-:S02]  /*17c0*/  UMOV UR6, UR7 ;  /* 0x0000000700067c82 */ /* 0x000fc40008000000 */
[----:B------:R-:W-:Y:S01]  /*17d0*/  UMOV UR4, UR5 ;  /* 0x0000000500047c82 */ /* 0x000fe20008000000 */
[----:B------:R-:W-:Y:S02]  /*17e0*/  USHF.R.U32.HI UR6, URZ, UR9, UR6 ;  /* 0x00000009ff067299 */ /* 0x000fe40008011606 */
[----:B---3--:R-:W-:Y:S02]  /*17f0*/  USHF.R.U32.HI UR4, URZ, UR13, UR4 ;  /* 0x0000000dff047299 */ /* 0x008fe40008011604 */
[----:B------:R-:W-:Y:S02]  /*1800*/  USEL UR5, UR20, UR6, !UP2 ;  /* 0x0000000614057287 */ /* 0x000fe4000d000000 */
[----:B------:R-:W-:-:S04]  /*1810*/  USEL UR4, UR24, UR4, !UP1 ;  /* 0x0000000418047287 */ /* 0x000fc8000c800000 */
[----:B------:R-:W-:Y:S02]  /*1820*/  UIADD3 UR6, UPT, UPT, UR5, -UR4, URZ ;  /* 0x8000000405067290 */ /* 0x000fe4000fffe0ff */
[----:B------:R-:W-:Y:S02]  /*1830*/  UIADD3 UR4, UPT, UPT, -UR5, UR4, URZ ;  /* 0x0000000405047290 */ /* 0x000fe4000fffe1ff */
[----:B------:R-:W-:Y:S02]  /*1840*/  UIMAD UR24, UR6, UR10, UR24 ;  /* 0x0000000a061872a4 */ /* 0x000fe4000f8e0218 */
[----:B------:R-:W-:-:S12]  /*1850*/  UIMAD UR20, UR4, UR12, UR20 ;  /* 0x0000000c041472a4 */ /* 0x000fd8000f8e0214 */
.L_x_20:
[----:B------:R-:W-:Y:S05]  /*1860*/  BRA.U !UP5, `(.L_x_21) ;  /* 0x000000010d0c7547 */ /* 0x000fea000b800000 */
[----:B------:R-:W-:Y:S01]  /*1870*/  UCGABAR_WAIT ;  /* 0x0000000000007dc7 */ /* 0x000fe20008000000 */
[----:B------:R-:W-:Y:S01]  /*1880*/  CCTL.IVALL ;  /* 0x00000000ff00798f */ /* 0x000fe20002000000 */
[----:B------:R-:W-:Y:S05]  /*1890*/  BRA `(.L_x_22) ;  /* 0x0000000000047947 */ /* 0x000fea0003800000 */
.L_x_21:
[----:B------:R-:W-:Y:S06]  /*18a0*/  BAR.SYNC.DEFER_BLOCKING 0x0 ;  /* 0x0000000000007b1d */ /* 0x000fec0000010000 */
.L_x_22:
[----:B------:R-:W-:Y:S05]  /*18b0*/  BRA.U UP0, `(.L_x_23) ;  /* 0x0000001900207547 */ /* 0x000fea000b800000 */
[----:B------:R-:W1:Y:S01]  /*18c0*/  LDCU UR6, c[0x0][0x38c] ;  /* 0x00007180ff0677ac */ /* 0x000e620008000800 */
[----:B------:R-:W-:Y:S01]  /*18d0*/  PLOP3.LUT P1, PT, PT, PT, UP3, 0x80, 0x8 ;  /* 0x000000000008781c */ /* 0x000fe20003f2f038 */
[----:B------:R-:W-:Y:S01]  /*18e0*/  IMAD.MOV.U32 R12, RZ, RZ, 0x1 ;  /* 0x00000001ff0c7424 */ /* 0x000fe200078e00ff */
[----:B------:R-:W-:Y:S02]  /*18f0*/  ISETP.NE.AND P2, PT, R0, RZ, P3 ;  /* 0x000000ff0000720c */ /* 0x000fe40001f45270 */
[----:B------:R-:W-:Y:S02]  /*1900*/  CS2R R10, SRZ ;  /* 0x00000000000a7805 */ /* 0x000fe4000001ff00 */
[----:B------:R-:W-:Y:S01]  /*1910*/  PLOP3.LUT P1, PT, P1, PT, PT, 0x8, 0x80 ;  /* 0x000000000080781c */ /* 0x000fe20000f2e170 */
[----:B------:R-:W-:Y:S01]  /*1920*/  IMAD.MOV.U32 R9, RZ, RZ, RZ ;  /* 0x000000ffff097224 */ /* 0x000fe200078e00ff */
[----:B------:R-:W2:Y:S01]  /*1930*/  LDCU UR38, c[0x0][0x370] ;  /* 0x00006e00ff2677ac */ /* 0x000ea20008000800 */
[----:B------:R-:W-:Y:S01]  /*1940*/  IMAD.MOV.U32 R8, RZ, RZ, 0x1 ;  /* 0x00000001ff087424 */ /* 0x000fe200078e00ff */
[----:B------:R-:W3:Y:S01]  /*1950*/  LDCU.64 UR26, c[0x0][0x348] ;  /* 0x00006900ff1a77ac */ /* 0x000ee20008000a00 */
[----:B------:R-:W-:Y:S01]  /*1960*/  ULEA.HI UR43, UR22, UR45, URZ, 0x19 ;  /* 0x0000002d162b7291 */ /* 0x000fe2000f8fc8ff */
[----:B------:R-:W4:Y:S01]  /*1970*/  LDCU UR37, c[0x0][0x374] ;  /* 0x00006e80ff2577ac */ /* 0x000f220008000800 */
[----:B-1----:R-:W-:-:S02]  /*1980*/  UIADD3 UR5, UPT, UPT, UR6, 0x7f, URZ ;  /* 0x0000007f06057890 */ /* 0x002fc4000fffe0ff */
[----:B------:R-:W-:Y:S02]  /*1990*/  UIADD3 UR47, UPT, UPT, UR6, 0xfe, URZ ;  /* 0x000000fe062f7890 */ /* 0x000fe4000fffe0ff */
[----:B------:R-:W-:Y:S01]  /*19a0*/  USHF.R.S32.HI UR4, URZ, 0x1f, UR5 ;  /* 0x0000001fff047899 */ /* 0x000fe20008011405 */
[----:B------:R-:W-:-:S03]  /*19b0*/  UMOV UR7, URZ ;  /* 0x000000ff00077c82 */ /* 0x000fc60008000000 */
[----:B------:R-:W-:Y:S02]  /*19c0*/  ULEA.HI UR4, UR4, UR5, URZ, 0x7 ;  /* 0x0000000504047291 */ /* 0x000fe4000f8f38ff */
[----:B------:R-:W-:Y:S02]  /*19d0*/  UIADD3 UR5, UPT, UPT, UR6, -0x1, URZ ;  /* 0xffffffff06057890 */ /* 0x000fe4000fffe0ff */
[----:B------:R-:W-:Y:S02]  /*19e0*/  USHF.R.S32.HI UR40, URZ, 0x7, UR4 ;  /* 0x00000007ff287899 */ /* 0x000fe40008011404 */
[----:B------:R-:W-:Y:S02]  /*19f0*/  UISETP.GE.U32.AND UP1, UPT, UR5, -0xff, UPT ;  /* 0xffffff010500788c */ /* 0x000fe4000bf26070 */
[----:B------:R-:W-:-:S04]  /*1a00*/  UISETP.LT.U32.AND UP0, UPT, UR40, 0xd, UPT ;  /* 0x0000000d2800788c */ /* 0x000fc8000bf01070 */
[----:B------:R-:W-:Y:S02]  /*1a10*/  USEL UR39, UR40, 0xd, UP0 ;  /* 0x0000000d28277887 */ /* 0x000fe40008000000 */
[----:B------:R-:W-:Y:S02]  /*1a20*/  UISETP.NE.AND UP0, UPT, UR25, URZ, UPT ;  /* 0x000000ff1900728c */ /* 0x000fe4000bf05270 */
[----:B------:R-:W-:Y:S02]  /*1a30*/  UIADD3 UR4, UPT, UPT, UR39, -0x1, URZ ;  /* 0xffffffff27047890 */ /* 0x000fe4000fffe0ff */
[----:B------:R-:W-:Y:S02]  /*1a40*/  @UP1 UIADD3 UR4, UPT, UPT, UR39, URZ, URZ ;  /* 0x000000ff27041290 */ /* 0x000fe4000fffe0ff */
[----:B------:R-:W-:Y:S02]  /*1a50*/  USEL UR23, UR41, 0x2, UP0 ;  /* 0x0000000229177887 */ /* 0x000fe40008000000 */
[----:B------:R-:W-:-:S02]  /*1a60*/  UIADD3 UR44, UPT, UPT, UR40, -UR39, URZ ;  /* 0x80000027282c7290 */ /* 0x000fc4000fffe0ff */
[----:B------:R-:W-:Y:S02]  /*1a70*/  UIADD3 UR25, UPT, UPT, UR4, 0x1, URZ ;  /* 0x0000000104197890 */ /* 0x000fe4000fffe0ff */
[----:B--234-:R-:W-:-:S12]  /*1a80*/  UIADD3 UR41, UPT, UPT, -UR4, URZ, URZ ;  /* 0x000000ff04297290 */ /* 0x01cfd8000fffe1ff */
.L_x_43:
[----:B------:R-:W-:Y:S01]  /*1a90*/  UISETP.NE.AND UP0, UPT, UR46, URZ, UPT ;  /* 0x000000ff2e00728c */ /* 0x000fe2000bf05270 */
[----:B------:R-:W1:Y:S08]  /*1aa0*/  S2UR UR46, SR_CgaCtaId ;  /* 0x00000000002e79c3 */ /* 0x000e700000008800 */
[----:B------:R-:W-:Y:S05]  /*1ab0*/  BRA.U UP0, `(.L_x_24) ;  /* 0x0000000100347547 */ /* 0x000fea000b800000 */
[----:B------:R-:W2:Y:S01]  /*1ac0*/  S2R R0, SR_CgaCtaId ;  /* 0x0000000000007919 */ /* 0x000ea20000008800 */
[----:B------:R-:W-:-:S04]  /*1ad0*/  MOV R2, 0x400 ;  /* 0x0000040000027802 */ /* 0x000fc80000000f00 */
[----:B--2---:R-:W-:Y:S02]  /*1ae0*/  LEA R0, R0, R2, 0x18 ;  /* 0x0000000200007211 */ /* 0x004fe400078ec0ff */
[----:B------:R-:W-:-:S03]  /*1af0*/  SHF.L.U32 R2, R8, 0x1f, RZ ;  /* 0x0000001f08027819 */ /* 0x000fc600000006ff */
[----:B------:R-:W-:-:S04]  /*1b00*/  IMAD R0, R9, 0x8, R0 ;  /* 0x0000000809007824 */ /* 0x000fc800078e0200 */
[----:B------:R-:W2:Y:S02]  /*1b10*/  SYNCS.PHASECHK.TRANS64.TRYWAIT P0, [R0+URZ+0x170], R2 ;  /* 0x00017002000075a7 */ /* 0x000ea400080011ff */
[----:B--2---:R-:W-:Y:S05]  /*1b20*/  @!P0 BRA `(.L_x_25) ;  /* 0x0000006800b88947 */ /* 0x004fea0003800000 */
.L_x_133:
[----:B------:R-:W-:Y:S01]  /*1b30*/  VIADD R9, R9, 0x1 ;  /* 0x0000000109097836 */ /* 0x000fe20000000000 */
[----:B------:R2:W-:Y:S04]  /*1b40*/  SYNCS.ARRIVE.TRANS64.A1T0 RZ, [R0+URZ+0x160], RZ ;  /* 0x000160ff00ff79a7 */ /* 0x0005e800081000ff */
[----:B------:R-:W-:-:S04]  /*1b50*/  ISETP.NE.AND P0, PT, R9, 0x2, PT ;  /* 0x000000020900780c */ /* 0x000fc80003f05270 */
[----:B------:R-:W-:Y:S02]  /*1b60*/  SEL R9, R9, RZ, P0 ;  /* 0x000000ff09097207 */ /* 0x000fe40000000000 */
[----:B--2---:R-:W-:-:S04]  /*1b70*/  SEL R0, RZ, 0x1, P0 ;  /* 0x00000001ff007807 */ /* 0x004fc80000000000 */
[----:B------:R-:W-:-:S07]  /*1b80*/  LOP3.LUT R8, R8, R0, RZ, 0x3c, !PT ;  /* 0x0000000008087212 */ /* 0x000fce00078e3cff */
.L_x_24:
[----:B------:R-:W-:Y:S01]  /*1b90*/  UMOV UR6, 0x400 ;  /* 0x0000040000067882 */ /* 0x000fe20000000000 */
[----:B------:R-:W-:Y:S01]  /*1ba0*/  SHF.L.U32 R0, R12, 0x1f, RZ ;  /* 0x0000001f0c007819 */ /* 0x000fe200000006ff */
[----:B-1----:R-:W-:Y:S02]  /*1bb0*/  ULEA UR6, UR46, UR6, 0x18 ;  /* 0x000000062e067291 */ /* 0x002fe4000f8ec0ff */
[----:B------:R-:W-:Y:S02]  /*1bc0*/  UISETP.GE.U32.AND UP0, UPT, UR47, 0xff, UPT ;  /* 0x000000ff2f00788c */ /* 0x000fe4000bf06070 */
[----:B------:R-:W-:Y:S02]  /*1bd0*/  ULEA UR4, UR7, UR6, 0x3 ;  /* 0x0000000607047291 */ /* 0x000fe4000f8e18ff */
[----:B------:R-:W-:Y:S01]  /*1be0*/  ULEA UR11, UR24, UR45, 0x7 ;  /* 0x0000002d180b7291 */ /* 0x000fe2000f8e38ff */
[----:B------:R-:W-:-:S06]  /*1bf0*/  UMOV UR13, URZ ;  /* 0x000000ff000d7c82 */ /* 0x000fcc0008000000 */
[----:B------:R1:W2:Y:S01]  /*1c00*/  SYNCS.PHASECHK.TRANS64.TRYWAIT P0, [UR4+0x68], R0 ;  /* 0x00006800ff0075a7 */ /* 0x0002a20008001104 */
[----:B------:R-:W-:-:S04]  /*1c10*/  ULEA.HI UR4, UR20, UR20, URZ, 0x1 ;  /* 0x0000001414047291 */ /* 0x000fc8000f8f08ff */
[----:B------:R-:W-:-:S04]  /*1c20*/  USHF.L.U32 UR4, UR4, 0x6, URZ ;  /* 0x0000000604047899 */ /* 0x000fc800080006ff */
[----:B------:R-:W-:-:S04]  /*1c30*/  ULOP3.LUT UR35, UR4, 0xffffff80, URZ, 0xc0, !UPT ;  /* 0xffffff8004237892 */ /* 0x000fc8000f8ec0ff */
[----:B------:R-:W-:Y:S01]  /*1c40*/  UIADD3 UR35, UPT, UPT, UR43, UR35, URZ ;  /* 0x000000232b237290 */ /* 0x000fe2000fffe0ff */
[----:B------:R-:W-:Y:S11]  /*1c50*/  BRA.U !UP0, `(.L_x_26) ;  /* 0x0000000108c47547 */ /* 0x000ff6000b800000 */
[----:B------:R-:W-:Y:S01]  /*1c60*/  UMOV UR16, UR41 ;  /* 0x0000002900107c82 */ /* 0x000fe20008000000 */
[----:B------:R-:W-:Y:S01]  /*1c70*/  UMOV UR4, UR7 ;  /* 0x0000000700047c82 */ /* 0x000fe20008000000 */
[----:B------:R-:W-:-:S05]  /*1c80*/  UMOV UR34, URZ ;  /* 0x000000ff00227c82 */ /* 0x000fca0008000000 */
.L_x_32:
[----:B------:R-:W-:Y:S01]  /*1c90*/  ULEA UR33, UR4, UR6, 0x3 ;  /* 0x0000000604217291 */ /* 0x000fe2000f8e18ff */
[----:B------:R-:W-:Y:S01]  /*1ca0*/  @P3 MOV R2, 0x8000 ;  /* 0x0000800000023802 */ /* 0x000fe20000000f00 */
[----:B--234-:R-:W-:Y:S10]  /*1cb0*/  @P0 BRA `(.L_x_27) ;  /* 0x00000000000c0947 */ /* 0x01cff40003800000 */
[----:B------:R-:W-:-:S04]  /*1cc0*/  SHF.L.U32 R3, R12, 0x1f, RZ ;  /* 0x0000001f0c037819 */ /* 0x000fc800000006ff */
[----:B------:R-:W2:Y:S02]  /*1cd0*/  SYNCS.PHASECHK.TRANS64.TRYWAIT P0, [UR33+0x68], R3 ;  /* 0x00006803ff0075a7 */ /* 0x000ea40008001121 */
[----:B--2---:R-:W-:Y:S05]  /*1ce0*/  @!P0 BRA `(.L_x_28) ;  /* 0x00000068005c8947 */ /* 0x004fea0003800000 */
.L_x_27:
[----:B------:R2:W-:Y:S01]  /*1cf0*/  @P3 SYNCS.ARRIVE.TRANS64 RZ, [UR33], R2 ;  /* 0x00000002ffff39a7 */ /* 0x0005e20008000021 */
[----:B------:R-:W-:Y:S02]  /*1d00*/  ULOP3.LUT UR5, UR23, 0x2, URZ, 0xfc, !UPT ;  /* 0x0000000217057892 */ /* 0x000fe4000f8efcff */
[----:B------:R-:W-:Y:S02]  /*1d10*/  UIADD3 UR16, UPT, UPT, UR16, 0x1, URZ ;  /* 0x0000000110107890 */ /* 0x000fe4000fffe0ff */
[----:B------:R-:W-:Y:S02]  /*1d20*/  UISETP.NE.AND UP0, UPT, UR5, 0x2, UPT ;  /* 0x000000020500788c */ /* 0x000fe4000bf05270 */
[----:B------:R-:W-:-:S07]  /*1d30*/  UISETP.NE.AND UP2, UPT, UR16, 0x1, UPT ;  /* 0x000000011000788c */ /* 0x000fce000bf45270 */
[----:B------:R-:W-:Y:S05]  /*1d40*/  BRA.U UP0, `(.L_x_29) ;  /* 0x0000000100047547 */ /* 0x000fea000b800000 */
[----:B------:R-:W-:Y:S05]  /*1d50*/  BPT.TRAP 0x1 ;  /* 0x000000040000795c */ /* 0x000fea0000300000 */
.L_x_29:
[----:B------:R-:W-:Y:S04]  /*1d60*/  BSSY.RECONVERGENT B0, `(.L_x_30) ;  /* 0x0000003000007945 */ /* 0x000fe80003800200 */
[----:B------:R-:W-:Y:S05]  /*1d70*/  @!P2 BRA `(.L_x_31) ;  /* 0x000000000004a947 */ /* 0x000fea0003800000 */
[----:B------:R-:W-:Y:S05]  /*1d80*/  BPT.TRAP 0x1 ;  /* 0x000000040000795c */ /* 0x000fea0000300000 */
.L_x_31:
[----:B------:R-:W-:Y:S05]  /*1d90*/  BSYNC.RECONVERGENT B0 ;  /* 0x0000000000007941 */ /* 0x000fea0003800200 */
.L_x_30:
[----:B------:R-:W-:Y:S02]  /*1da0*/  UIADD3 UR5, UPT, UPT, UR4, 0x1, URZ ;  /* 0x0000000104057890 */ /* 0x000fe4000fffe0ff */
[----:B------:R-:W-:Y:S02]  /*1db0*/  UIADD3 UR14, UP1, UPT, UR26, 0x80, URZ ;  /* 0x000000801a0e7890 */ /* 0x000fe4000ff3e0ff */
[----:B------:R-:W-:Y:S02]  /*1dc0*/  UISETP.NE.AND UP0, UPT, UR5, 0xd, UPT ;  /* 0x0000000d0500788c */ /* 0x000fe4000bf05270 */
[----:B------:R-:W-:Y:S02]  /*1dd0*/  ULOP3.LUT UR33, UR33, 0xfefffff8, URZ, 0xc0, !UPT ;  /* 0xfefffff821217892 */ /* 0x000fe4000f8ec0ff */
[----:B------:R-:W-:Y:S02]  /*1de0*/  USEL UR8, URZ, 0x1, UP0 ;  /* 0x00000001ff087887 */ /* 0x000fe40008000000 */
[----:B------:R-:W-:-:S02]  /*1df0*/  USEL UR7, UR5, URZ, UP0 ;  /* 0x000000ff05077287 */ /* 0x000fc40008000000 */
[----:B------:R-:W-:Y:S02]  /*1e00*/  UIADD3.X UR15, UPT, UPT, URZ, UR27, URZ, UP1, !UPT ;  /* 0x0000001bff0f7290 */ /* 0x000fe40008ffe4ff */
[----:B------:R-:W-:Y:S01]  /*1e10*/  ULEA UR5, UR7, UR6, 0x3 ;  /* 0x0000000607057291 */ /* 0x000fe2000f8e18ff */
[----:B------:R-:W-:Y:S01]  /*1e20*/  LOP3.LUT R12, R12, UR8, RZ, 0x3c, !PT ;  /* 0x000000080c0c7c12 */ /* 0x000fe2000f8e3cff */
[----:B------:R-:W-:Y:S02]  /*1e30*/  USHF.L.U32 UR8, UR4, 0xd, URZ ;  /* 0x0000000d04087899 */ /* 0x000fe400080006ff */
[----:B------:R-:W-:Y:S01]  /*1e40*/  UIADD3 UR4, UP0, UPT, UR26, 0x180, URZ ;  /* 0x000001801a047890 */ /* 0x000fe2000ff1e0ff */
[----:B-1----:R-:W-:Y:S01]  /*1e50*/  SHF.L.U32 R0, R12, 0x1f, RZ ;  /* 0x0000001f0c007819 */ /* 0x002fe200000006ff */
[----:B------:R-:W-:Y:S02]  /*1e60*/  ULOP3.LUT UR32, UR8, UR22, URZ, 0xfc, !UPT ;  /* 0x0000001608207292 */ /* 0x000fe4000f8efcff */
[----:B------:R-:W-:Y:S01]  /*1e70*/  UPRMT UR13, URZ, 0x5410, UR21 ;  /* 0x00005410ff0d7896 */ /* 0x000fe20008000015 */
[----:B------:R3:W4:Y:S01]  /*1e80*/  SYNCS.PHASECHK.TRANS64.TRYWAIT P0, [UR5+0x68], R0 ;  /* 0x00006800ff0075a7 */ /* 0x0007220008001105 */
[----:B------:R-:W-:-:S02]  /*1e90*/  UIADD3 UR32, UPT, UPT, UR6, 0x4300, UR32 ;  /* 0x0000430006207890 */ /* 0x000fc4000fffe020 */
[----:B------:R-:W-:Y:S02]  /*1ea0*/  UIADD3 UR8, UPT, UPT, UR6, 0x1e300, UR8 ;  /* 0x0001e30006087890 */ /* 0x000fe4000fffe008 */
[----:B------:R-:W-:Y:S01]  /*1eb0*/  UIADD3.X UR5, UPT, UPT, URZ, UR27, URZ, UP0, !UPT ;  /* 0x0000001bff057290 */ /* 0x000fe200087fe4ff */
[----:B------:R-:W-:Y:S01]  /*1ec0*/  UMOV UR18, 0x0 ;  /* 0x0000000000127882 */ /* 0x000fe20000000000 */
[----:B------:R-:W-:Y:S01]  /*1ed0*/  UMOV UR19, 0x10000000 ;  /* 0x1000000000137882 */ /* 0x000fe20000000000 */
[----:B------:R-:W-:Y:S01]  /*1ee0*/  UMOV UR10, UR34 ;  /* 0x00000022000a7c82 */ /* 0x000fe20008000000 */
[----:B------:R-:W-:Y:S01]  /*1ef0*/  UMOV UR12, UR36 ;  /* 0x00000024000c7c82 */ /* 0x000fe20008000000 */
[----:B------:R-:W-:Y:S01]  /*1f00*/  UMOV UR9, UR33 ;  /* 0x0000002100097c82 */ /* 0x000fe20008000000 */
[----:B------:R1:W-:Y:S03]  /*1f10*/  UTMALDG.3D.MULTICAST.2CTA [UR32], [UR14], UR13, desc[UR18] ;  /* 0x000012200e0073b4 */ /* 0x0003e6000821180d */
[----:B------:R2:W-:Y:S01]  /*1f20*/  UTMALDG.3D.2CTA [UR8], [UR4], desc[UR18] ;  /* 0x00001208040075b4 */ /* 0x0005e20008211000 */
[----:B-1----:R-:W-:Y:S01]  /*1f30*/  UIADD3 UR34, UPT, UPT, UR34, 0x80, URZ ;  /* 0x0000008022227890 */ /* 0x002fe2000fffe0ff */
[----:B------:R-:W-:Y:S01]  /*1f40*/  UMOV UR13, UR25 ;  /* 0x00000019000d7c82 */ /* 0x000fe20008000000 */
[----:B--2---:R-:W-:Y:S01]  /*1f50*/  UMOV UR4, UR7 ;  /* 0x0000000700047c82 */ /* 0x004fe20008000000 */
[----:B------:R-:W-:Y:S09]  /*1f60*/  BRA.U UP2, `(.L_x_32) ;  /* 0xfffffffd02487547 */ /* 0x000ff2000b83ffff */
.L_x_26:
[----:B------:R-:W-:Y:S01]  /*1f70*/  ULEA UR4, UR7, UR6, 0x3 ;  /* 0x0000000607047291 */ /* 0x000fe2000f8e18ff */
[----:B-1-3--:R-:W-:Y:S01]  /*1f80*/  SHF.L.U32 R0, R12, 0x1f, RZ ;  /* 0x0000001f0c007819 */ /* 0x00afe200000006ff */
[----:B------:R-:W-:Y:S01]  /*1f90*/  @!P1 SYNCS.ARRIVE.TRANS64.A1T0 RZ, [UR6+0xf8], RZ ;  /* 0x0000f8ffffff99a7 */ /* 0x000fe20008100006 */
[----:B------:R-:W-:-:S06]  /*1fa0*/  UISETP.GT.AND UP0, UPT, UR40, UR39, UPT ;  /* 0x000000272800728c */ /* 0x000fcc000bf04270 */
[----:B--2-4-:R1:W2:Y:S03]  /*1fb0*/  SYNCS.PHASECHK.TRANS64.TRYWAIT P0, [UR4+0x68], R0 ;  /* 0x00006800ff0075a7 */ /* 0x0142a60008001104 */
[----:B------:R-:W-:Y:S05]  /*1fc0*/  BRA.U !UP0, `(.L_x_33) ;  /* 0x0000000108c47547 */ /* 0x000fea000b800000 */
[----:B------:R-:W-:Y:S01]  /*1fd0*/  UIADD3 UR24, UPT, UPT, UR44, UR13, URZ ;  /* 0x0000000d2c187290 */ /* 0x000fe2000fffe0ff */
[----:B------:R-:W-:-:S11]  /*1fe0*/  UMOV UR4, UR7 ;  /* 0x0000000700047c82 */ /* 0x000fd60008000000 */
.L_x_39:
[----:B------:R-:W-:Y:S01]  /*1ff0*/  ULEA UR17, UR4, UR6, 0x3 ;  /* 0x0000000604117291 */ /* 0x000fe2000f8e18ff */
[----:B--2---:R-:W-:Y:S01]  /*2000*/  @P3 MOV R2, 0x8000 ;  /* 0x0000800000023802 */ /* 0x004fe20000000f00 */
[----:B--2-4-:R-:W-:Y:S10]  /*2010*/  @P0 BRA `(.L_x_34) ;  /* 0x00000000000c0947 */ /* 0x014ff40003800000 */
[----:B------:R-:W-:-:S04]  /*2020*/  SHF.L.U32 R3, R12, 0x1f, RZ ;  /* 0x0000001f0c037819 */ /* 0x000fc800000006ff */
[----:B------:R-:W2:Y:S02]  /*2030*/  SYNCS.PHASECHK.TRANS64.TRYWAIT P0, [UR17+0x68], R3 ;  /* 0x00006803ff0075a7 */ /* 0x000ea40008001111 */
[----:B--2---:R-:W-:Y:S05]  /*2040*/  @!P0 BRA `(.L_x_35) ;  /* 0x00000064009c8947 */ /* 0x004fea0003800000 */
.L_x_34:
[----:B------:R2:W-:Y:S01]  /*2050*/  @P3 SYNCS.ARRIVE.TRANS64 RZ, [UR17], R2 ;  /* 0x00000002ffff39a7 */ /* 0x0005e20008000011 */
[----:B------:R-:W-:-:S04]  /*2060*/  ULOP3.LUT UR5, UR23, 0x2, URZ, 0xfc, !UPT ;  /* 0x0000000217057892 */ /* 0x000fc8000f8efcff */
[----:B------:R-:W-:-:S09]  /*2070*/  UISETP.NE.AND UP0, UPT, UR5, 0x2, UPT ;  /* 0x000000020500788c */ /* 0x000fd2000bf05270 */
[----:B------:R-:W-:Y:S05]  /*2080*/  BRA.U UP0, `(.L_x_36) ;  /* 0x0000000100047547 */ /* 0x000fea000b800000 */
[----:B------:R-:W-:Y:S05]  /*2090*/  BPT.TRAP 0x1 ;  /* 0x000000040000795c */ /* 0x000fea0000300000 */
.L_x_36:
[----:B------:R-:W-:Y:S04]  /*20a0*/  BSSY.RECONVERGENT B0, `(.L_x_37) ;  /* 0x0000003000007945 */ /* 0x000fe80003800200 */
[----:B------:R-:W-:Y:S05]  /*20b0*/  @!P2 BRA `(.L_x_38) ;  /* 0x000000000004a947 */ /* 0x000fea0003800000 */
[----:B------:R-:W-:Y:S05]  /*20c0*/  BPT.TRAP 0x1 ;  /* 0x000000040000795c */ /* 0x000fea0000300000 */
.L_x_38:
[----:B------:R-:W-:Y:S05]  /*20d0*/  BSYNC.RECONVERGENT B0 ;  /* 0x0000000000007941 */ /* 0x000fea0003800200 */
.L_x_37:
[----:B------:R-:W-:Y:S02]  /*20e0*/  UIADD3 UR5, UPT, UPT, UR4, 0x1, URZ ;  /* 0x0000000104057890 */ /* 0x000fe4000fffe0ff */
[----:B------:R-:W-:Y:S02]  /*20f0*/  USHF.L.U32 UR18, UR13, 0x7, URZ ;  /* 0x000000070d127899 */ /* 0x000fe400080006ff */
[----:B------:R-:W-:Y:S02]  /*2100*/  UISETP.NE.AND UP0, UPT, UR5, 0xd, UPT ;  /* 0x0000000d0500788c */ /* 0x000fe4000bf05270 */
[----:B------:R-:W-:Y:S02]  /*2110*/  ULOP3.LUT UR17, UR17, 0xfefffff8, URZ, 0xc0, !UPT ;  /* 0xfefffff811117892 */ /* 0x000fe4000f8ec0ff */
[----:B------:R-:W-:Y:S02]  /*2120*/  USEL UR8, URZ, 0x1, UP0 ;  /* 0x00000001ff087887 */ /* 0x000fe40008000000 */
[----:B------:R-:W-:-:S02]  /*2130*/  USEL UR7, UR5, URZ, UP0 ;  /* 0x000000ff05077287 */ /* 0x000fc40008000000 */
[----:B------:R-:W-:Y:S02]  /*2140*/  UIADD3 UR14, UP0, UPT, UR26, 0x180, URZ ;  /* 0x000001801a0e7890 */ /* 0x000fe4000ff1e0ff */
        /* <DEDUP_REMOVED lines=9> */
[----:B------:R-:W-:Y:S02]  /*21e0*/  UIADD3.X UR5, UPT, UPT, URZ, UR27, URZ, UP1, !UPT ;  /* 0x0000001bff057290 */ /* 0x000fe40008ffe4ff */
[----:B------:R-:W-:Y:S02]  /*21f0*/  UIADD3 UR8, UPT, UPT, UR6, 0x1e300, UR8 ;  /* 0x0001e30006087890 */ /* 0x000fe4000fffe008 */
[----:B------:R-:W-:Y:S01]  /*2200*/  UIADD3.X UR15, UPT, UPT, URZ, UR27, URZ, UP0, !UPT ;  /* 0x0000001bff0f7290 */ /* 0x000fe200087fe4ff */
[----:B------:R-:W-:Y:S01]  /*2210*/  UMOV UR28, 0x0 ;  /* 0x00000000001c7882 */ /* 0x000fe20000000000 */
[----:B------:R-:W-:Y:S01]  /*2220*/  UMOV UR29, 0x10000000 ;  /* 0x10000000001d7882 */ /* 0x000fe20000000000 */
[----:B------:R-:W-:Y:S01]  /*2230*/  UMOV UR19, UR35 ;  /* 0x0000002300137c82 */ /* 0x000fe20008000000 */
[----:B------:R-:W-:Y:S01]  /*2240*/  UMOV UR20, UR36 ;  /* 0x0000002400147c82 */ /* 0x000fe20008000000 */
[----:B------:R-:W-:Y:S01]  /*2250*/  UMOV UR12, UR36 ;  /* 0x00000024000c7c82 */ /* 0x000fe20008000000 */
[----:B------:R1:W-:Y:S01]  /*2260*/  UTMALDG.3D.MULTICAST.2CTA [UR16], [UR4], UR10, desc[UR28] ;  /* 0x00001c10040073b4 */ /* 0x0003e2000821180a */
[----:B------:R-:W-:Y:S01]  /*2270*/  UMOV UR9, UR17 ;  /* 0x0000001100097c82 */ /* 0x000fe20008000000 */
[----:B------:R-:W-:-:S04]  /*2280*/  UIADD3 UR13, UPT, UPT, UR13, 0x1, URZ ;  /* 0x000000010d0d7890 */ /* 0x000fc8000fffe0ff */
[----:B------:R-:W-:Y:S01]  /*2290*/  UISETP.NE.AND UP0, UPT, UR13, UR24, UPT ;  /* 0x000000180d00728c */ /* 0x000fe2000bf05270 */
[----:B-1----:R-:W-:Y:S01]  /*22a0*/  UMOV UR10, UR18 ;  /* 0x00000012000a7c82 */ /* 0x002fe20008000000 */
[----:B------:R-:W-:Y:S01]  /*22b0*/  UMOV UR4, UR7 ;  /* 0x0000000700047c82 */ /* 0x000fe20008000000 */
[----:B------:R3:W-:Y:S06]  /*22c0*/  UTMALDG.3D.2CTA [UR8], [UR14], desc[UR28] ;  /* 0x00001c080e0075b4 */ /* 0x0007ec0008211000 */
[----:B---3--:R-:W-:Y:S05]  /*22d0*/  BRA.U UP0, `(.L_x_39) ;  /* 0xfffffffd00447547 */ /* 0x008fea000b83ffff */
.L_x_33:
[C---:B------:R-:W-:Y:S01]  /*22e0*/  LEA R3, R11.reuse, UR6, 0x3 ;  /* 0x000000060b037c11 */ /* 0x040fe2000f8e18ff */
[----:B------:R-:W-:Y:S01]  /*22f0*/  NOP ;  /* 0x0000000000007918 */ /* 0x000fe20000000000 */
[----:B-1----:R-:W-:Y:S02]  /*2300*/  SHF.L.U32 R0, R10, 0x1f, RZ ;  /* 0x0000001f0a007819 */ /* 0x002fe400000006ff */
[----:B------:R-:W-:Y:S02]  /*2310*/  LEA R4, R11, UR6, 0x4 ;  /* 0x000000060b047c11 */ /* 0x000fe4000f8e20ff */
[----:B--2-4-:R-:W1:Y:S02]  /*2320*/  SYNCS.PHASECHK.TRANS64.TRYWAIT P0, [R3+URZ+0x100], R0 ;  /* 0x00010000030075a7 */ /* 0x014e6400080011ff */
[----:B-1----:R-:W-:Y:S05]  /*2330*/  @!P0 BRA `(.L_x_40) ;  /* 0x0000006000f88947 */ /* 0x002fea0003800000 */
.L_x_136:
[----:B------:R-:W2:Y:S01]  /*2340*/  LDS.128 R4, [R4+0x190] ;  /* 0x0001900004047984 */ /* 0x000ea20000000c00 */
[----:B------:R-:W-:Y:S01]  /*2350*/  UISETP.GE.AND UP0, UPT, UR42, 0x1, UPT ;  /* 0x000000012a00788c */ /* 0x000fe2000bf06270 */
[----:B------:R-:W-:Y:S01]  /*2360*/  @!PT LDS RZ, [RZ] ;  /* 0x00000000fffff984 */ /* 0x000fe20000000800 */
[----:B------:R-:W-:Y:S01]  /*2370*/  @!PT LDS RZ, [RZ] ;  /* 0x00000000fffff984 */ /* 0x000fe20000000800 */
[----:B------:R-:W-:Y:S01]  /*2380*/  @!PT LDS RZ, [RZ] ;  /* 0x00000000fffff984 */ /* 0x000fe20000000800 */
[----:B------:R-:W-:Y:S01]  /*2390*/  @!PT LDS RZ, [RZ] ;  /* 0x00000000fffff984 */ /* 0x000fe20000000800 */
[----:B------:R3:W-:Y:S06]  /*23a0*/  MEMBAR.ALL.CTA ;  /* 0x0000000000007992 */ /* 0x0007ec0000008000 */
[----:B---3--:R-:W3:Y:S01]  /*23b0*/  FENCE.VIEW.ASYNC.S ;  /* 0x00000000000073c6 */ /* 0x008ee20000000000 */
[----:B--2---:R-:W-:-:S13]  /*23c0*/  LOP3.LUT P0, RZ, R6, 0x1, RZ, 0xc0, !PT ;  /* 0x0000000106ff7812 */ /* 0x004fda000780c0ff */
[----:B---3--:R-:W-:Y:S01]  /*23d0*/  VOTEU.ANY UP1, P0 ;  /* 0x0000000000ff7886 */ /* 0x008fe20000020100 */
[----:B------:R-:W-:-:S13]  /*23e0*/  PLOP3.LUT P0, PT, PT, PT, UP1, 0x80, 0x8 ;  /* 0x000000000008781c */ /* 0x000fda0003f0f018 */
[----:B-1----:R-:W-:Y:S02]  /*23f0*/  @P0 LOP3.LUT R0, R5, 0xffff, RZ, 0xc0, !PT ;  /* 0x0000ffff05000812 */ /* 0x002fe400078ec0ff */
[----:B------:R-:W-:Y:S02]  /*2400*/  @P0 MOV R2, R4 ;  /* 0x0000000400020202 */ /* 0x000fe40000000f00 */
[----:B------:R-:W-:Y:S01]  /*2410*/  @P0 R2UR UR5, R0 ;  /* 0x00000000000502ca */ /* 0x000fe200000e0000 */
[----:B------:R-:W-:Y:S01]  /*2420*/  VIADD R0, R3, 0x110 ;  /* 0x0000011003007836 */ /* 0x000fe20000000000 */
[----:B------:R-:W-:Y:S02]  /*2430*/  @P0 SHF.R.U32.HI R4, RZ, 0x10, R5 ;  /* 0x00000010ff040819 */ /* 0x000fe40000011605 */
[----:B------:R-:W-:Y:S02]  /*2440*/  @P0 R2UR UR8, R2 ;  /* 0x00000000020802ca */ /* 0x000fe400000e0000 */
[----:B------:R-:W-:-:S02]  /*2450*/  PRMT R0, RZ, 0x654, R0 ;  /* 0x00000654ff007816 */ /* 0x000fc40000000000 */
[----:B------:R-:W-:Y:S02]  /*2460*/  @P0 R2UR UR4, R4 ;  /* 0x00000000040402ca */ /* 0x000fe400000e0000 */
[----:B------:R1:W-:Y:S03]  /*2470*/  SYNCS.ARRIVE.TRANS64.RED.A1T0 RZ, [R0+URZ], RZ ;  /* 0x000000ff00ff79a7 */ /* 0x0003e600081004ff */
[----:B------:R-:W-:-:S04]  /*2480*/  @UP1 UMOV UR30, UR5 ;  /* 0x00000005001e1c82 */ /* 0x000fc80008000000 */
[----:B------:R-:W-:-:S04]  /*2490*/  @UP1 UMOV UR31, UR8 ;  /* 0x00000008001f1c82 */ /* 0x000fc80008000000 */
[----:B------:R-:W-:Y:S01]  /*24a0*/  @UP1 UMOV UR36, UR4 ;  /* 0x0000000400241c82 */ /* 0x000fe20008000000 */
[----:B------:R-:W-:Y:S05]  /*24b0*/  BRA.U !UP0, `(.L_x_41) ;  /* 0x0000000108d47547 */ /* 0x000fea000b800000 */
[----:B------:R-:W2:Y:S01]  /*24c0*/  LDCU.128 UR12, c[0x0][0xb10] ;  /* 0x00016200ff0c77ac */ /* 0x000ea20008000c00 */
[----:B------:R-:W3:Y:S01]  /*24d0*/  LDCU UR24, c[0x0][0xb20] ;  /* 0x00016400ff1877ac */ /* 0x000ee20008000800 */
[----:B------:R-:W4:Y:S01]  /*24e0*/  LDCU UR20, c[0x0][0xb0c] ;  /* 0x00016180ff1477ac */ /* 0x000f220008000800 */
[----:B------:R-:W1:Y:S01]  /*24f0*/  LDCU.64 UR10, c[0x0][0xb28] ;  /* 0x00016500ff0a77ac */ /* 0x000e620008000a00 */
[----:B------:R-:W-:Y:S02]  /*2500*/  UISETP.NE.AND UP3, UPT, UR42, 0x1, UPT ;  /* 0x000000012a00788c */ /* 0x000fe4000bf65270 */
[----:B--2---:R-:W-:Y:S02]  /*2510*/  UIMAD.WIDE.U32 UR8, UR37, UR15, URZ ;  /* 0x0000000f250872a5 */ /* 0x004fe4000f8e00ff */
[----:B------:R-:W-:Y:S02]  /*2520*/  UIMAD.WIDE.U32 UR4, UR38, UR12, URZ ;  /* 0x0000000c260472a5 */ /* 0x000fe4000f8e00ff */
[----:B------:R-:W-:-:S02]  /*2530*/  UISETP.NE.AND UP0, UPT, UR14, 0x1, UPT ;  /* 0x000000010e00788c */ /* 0x000fc4000bf05270 */
[----:B------:R-:W-:Y:S01]  /*2540*/  UIMAD.WIDE.U32 UR28, UR30, UR15, URZ ;  /* 0x0000000f1e1c72a5 */ /* 0x000fe2000f8e00ff */
[----:B------:R-:W-:Y:S02]  /*2550*/  UMOV UR8, UR9 ;  /* 0x0000000900087c82 */ /* 0x000fe40008000000 */
[----:B------:R-:W-:Y:S01]  /*2560*/  UMOV UR4, UR5 ;  /* 0x0000000500047c82 */ /* 0x000fe20008000000 */
[----:B---3--:R-:W-:Y:S02]  /*2570*/  USHF.R.U32.HI UR8, URZ, UR24, UR8 ;  /* 0x00000018ff087299 */ /* 0x008fe40008011608 */
[----:B----4-:R-:W-:Y:S02]  /*2580*/  UISETP.NE.AND UP2, UPT, UR20, 0x1, UPT ;  /* 0x000000011400788c */ /* 0x010fe4000bf45270 */
[----:B------:R-:W-:Y:S02]  /*2590*/  USHF.R.U32.HI UR4, URZ, UR13, UR4 ;  /* 0x0000000dff047299 */ /* 0x000fe40008011604 */
[----:B------:R-:W-:-:S02]  /*25a0*/  USEL UR5, UR37, UR8, !UP0 ;  /* 0x0000000825057287 */ /* 0x000fc4000c000000 */
[----:B------:R-:W-:Y:S02]  /*25b0*/  USEL UR8, UR38, UR4, !UP2 ;  /* 0x0000000426087287 */ /* 0x000fe4000d000000 */
[----:B-1----:R-:W-:Y:S01]  /*25c0*/  UIMAD.WIDE.U32 UR16, UR5, UR10, URZ ;  /* 0x0000000a051072a5 */ /* 0x002fe2000f8e00ff */
[----:B------:R-:W-:Y:S01]  /*25d0*/  UMOV UR4, UR29 ;  /* 0x0000001d00047c82 */ /* 0x000fe20008000000 */
[----:B------:R-:W-:Y:S02]  /*25e0*/  UIMAD.WIDE.U32 UR18, UR31, UR12, URZ ;  /* 0x0000000c1f1272a5 */ /* 0x000fe4000f8e00ff */
[----:B------:R-:W-:-:S03]  /*25f0*/  UIMAD.WIDE.U32 UR28, UR8, UR10, URZ ;  /* 0x0000000a081c72a5 */ /* 0x000fc6000f8e00ff */
[----:B------:R-:W-:Y:S01]  /*2600*/  UMOV UR16, UR17 ;  /* 0x0000001100107c82 */ /* 0x000fe20008000000 */
[----:B------:R-:W-:Y:S02]  /*2610*/  USHF.R.U32.HI UR4, URZ, UR24, UR4 ;  /* 0x00000018ff047299 */ /* 0x000fe40008011604 */
[----:B------:R-:W-:Y:S01]  /*2620*/  @UP3 USHF.R.U32.HI UR5, URZ, UR11, UR16 ;  /* 0x0000000bff053299 */ /* 0x000fe20008011610 */
[----:B------:R-:W-:Y:S01]  /*2630*/  UMOV UR18, UR19 ;  /* 0x0000001300127c82 */ /* 0x000fe20008000000 */
[----:B------:R-:W-:Y:S01]  /*2640*/  UMOV UR28, UR29 ;  /* 0x0000001d001c7c82 */ /* 0x000fe20008000000 */
[----:B------:R-:W-:Y:S02]  /*2650*/  USHF.R.U32.HI UR13, URZ, UR13, UR18 ;  /* 0x0000000dff0d7299 */ /* 0x000fe40008011612 */
[----:B------:R-:W-:Y:S02]  /*2660*/  USEL UR4, UR30, UR4, !UP0 ;  /* 0x000000041e047287 */ /* 0x000fe4000c000000 */
[----:B------:R-:W-:-:S02]  /*2670*/  @UP3 USHF.R.U32.HI UR8, URZ, UR11, UR28 ;  /* 0x0000000bff083299 */ /* 0x000fc4000801161c */
[----:B------:R-:W-:Y:S02]  /*2680*/  UIMAD UR9, UR42, UR5, URZ ;  /* 0x000000052a0972a4 */ /* 0x000fe4000f8e02ff */
[----:B------:R-:W-:Y:S02]  /*2690*/  USEL UR5, UR31, UR13, !UP2 ;  /* 0x0000000d1f057287 */ /* 0x000fe4000d000000 */
[----:B------:R-:W-:Y:S02]  /*26a0*/  UIMAD UR12, UR42, UR8, URZ ;  /* 0x000000082a0c72a4 */ /* 0x000fe4000f8e02ff */
[----:B------:R-:W-:Y:S02]  /*26b0*/  UISETP.GE.AND UP0, UPT, UR4, UR9, UPT ;  /* 0x000000090400728c */ /* 0x000fe4000bf06270 */
[----:B------:R-:W-:Y:S02]  /*26c0*/  UIMAD.WIDE.U32 UR16, UR4, UR10, URZ ;  /* 0x0000000a041072a5 */ /* 0x000fe4000f8e00ff */
[----:B------:R-:W-:-:S02]  /*26d0*/  UISETP.GE.OR UP0, UPT, UR5, UR12, UP0 ;  /* 0x0000000c0500728c */ /* 0x000fc40008706670 */
        /* <DEDUP_REMOVED lines=19> */
.L_x_41:
[----:B------:R-:W2:Y:S02]  /*2810*/  LDCU UR4, c[0x0][0xb30] ;  /* 0x00016600ff0477ac */ /* 0x000ea40008000800 */
[----:B--2---:R-:W-:-:S09]  /*2820*/  UISETP.NE.AND UP0, UPT, UR4, 0x1, UPT ;  /* 0x000000010400788c */ /* 0x004fd2000bf05270 */
[----:B------:R-:W-:Y:S05]  /*2830*/  BRA.U UP0, `(.L_x_42) ;  /* 0x0000000100447547 */ /* 0x000fea000b800000 */
[----:B------:R-:W2:Y:S01]  /*2840*/  LDCU.128 UR12, c[0x0][0xb10] ;  /* 0x00016200ff0c77ac */ /* 0x000ea20008000c00 */
[----:B------:R-:W3:Y:S01]  /*2850*/  LDCU UR10, c[0x0][0xb0c] ;  /* 0x00016180ff0a77ac */ /* 0x000ee20008000800 */
[----:B------:R-:W4:Y:S01]  /*2860*/  LDCU UR11, c[0x0][0xb20] ;  /* 0x00016400ff0b77ac */ /* 0x000f220008000800 */
[----:B--2---:R-:W-:Y:S02]  /*2870*/  UIMAD.WIDE.U32 UR8, UR31, UR12, URZ ;  /* 0x0000000c1f0872a5 */ /* 0x004fe4000f8e00ff */
[----:B------:R-:W-:Y:S02]  /*2880*/  UIMAD.WIDE.U32 UR4, UR30, UR15, URZ ;  /* 0x0000000f1e0472a5 */ /* 0x000fe4000f8e00ff */
[----:B---3--:R-:W-:Y:S02]  /*2890*/  UISETP.NE.AND UP2, UPT, UR10, 0x1, UPT ;  /* 0x000000010a00788c */ /* 0x008fe4000bf45270 */
[----:B------:R-:W-:Y:S01]  /*28a0*/  UISETP.NE.AND UP0, UPT, UR14, 0x1, UPT ;  /* 0x000000010e00788c */ /* 0x000fe2000bf05270 */
[----:B------:R-:W-:-:S02]  /*28b0*/  UMOV UR8, UR9 ;  /* 0x0000000900087c82 */ /* 0x000fc40008000000 */
[----:B------:R-:W-:Y:S01]  /*28c0*/  UMOV UR4, UR5 ;  /* 0x0000000500047c82 */ /* 0x000fe20008000000 */
[----:B------:R-:W-:Y:S02]  /*28d0*/  USHF.R.U32.HI UR13, URZ, UR13, UR8 ;  /* 0x0000000dff0d7299 */ /* 0x000fe40008011608 */
[----:B----4-:R-:W-:Y:S02]  /*28e0*/  USHF.R.U32.HI UR4, URZ, UR11, UR4 ;  /* 0x0000000bff047299 */ /* 0x010fe40008011604 */
[----:B------:R-:W-:Y:S02]  /*28f0*/  USEL UR5, UR31, UR13, !UP2 ;  /* 0x0000000d1f057287 */ /* 0x000fe4000d000000 */
[----:B------:R-:W-:-:S04]  /*2900*/  USEL UR4, UR30, UR4, !UP0 ;  /* 0x000000041e047287 */ /* 0x000fc8000c000000 */
[----:B------:R-:W-:Y:S02]  /*2910*/  UIADD3 UR8, UPT, UPT, UR5, -UR4, URZ ;  /* 0x8000000405087290 */ /* 0x000fe4000fffe0ff */
[----:B------:R-:W-:Y:S02]  /*2920*/  UIADD3 UR4, UPT, UPT, -UR5, UR4, URZ ;  /* 0x0000000405047290 */ /* 0x000fe4000fffe1ff */
[----:B------:R-:W-:Y:S02]  /*2930*/  UIMAD UR30, UR8, UR14, UR30 ;  /* 0x0000000e081e72a4 */ /* 0x000fe4000f8e021e */
[----:B------:R-:W-:-:S12]  /*2940*/  UIMAD UR31, UR4, UR10, UR31 ;  /* 0x0000000a041f72a4 */ /* 0x000fd8000f8e021f */
.L_x_42:
[----:B------:R-:W-:Y:S01]  /*2950*/  VIADD R11, R11, 0x1 ;  /* 0x000000010b0b7836 */ /* 0x000fe20000000000 */
[----:B------:R-:W-:Y:S01]  /*2960*/  R2UR UR4, R78 ;  /* 0x000000004e0472ca */ /* 0x000fe200000e0000 */
[----:B------:R-:W-:Y:S01]  /*2970*/  UIADD3 UR24, UPT, UPT, UR30, UR63, URZ ;  /* 0x0000003f1e187290 */ /* 0x000fe2000fffe0ff */
[----:B------:R-:W-:Y:S02]  /*2980*/  PLOP3.LUT P1, PT, PT, PT, PT, 0x80, 0x8 ;  /* 0x000000000008781c */ /* 0x000fe40003f2f070 */
[----:B------:R-:W-:-:S04]  /*2990*/  ISETP.NE.AND P0, PT, R11, 0x2, PT ;  /* 0x000000020b00780c */ /* 0x000fc80003f05270 */
[----:B-1----:R-:W-:Y:S02]  /*29a0*/  SEL R0, RZ, 0x1, P0 ;  /* 0x00000001ff007807 */ /* 0x002fe40000000000 */
[----:B------:R-:W-:Y:S02]  /*29b0*/  SEL R11, R11, RZ, P0 ;  /* 0x000000ff0b0b7207 */ /* 0x000fe40000000000 */
[----:B------:R-:W-:Y:S01]  /*29c0*/  LOP3.LUT R10, R10, R0, RZ, 0x3c, !PT ;  /* 0x000000000a0a7212 */ /* 0x000fe200078e3cff */
[----:B------:R-:W-:Y:S01]  /*29d0*/  UIADD3 UR20, UPT, UPT, UR31, UR4, URZ ;  /* 0x000000041f147290 */ /* 0x000fe2000fffe0ff */
[----:B------:R-:W-:Y:S11]  /*29e0*/  BRA.U UP1, `(.L_x_43) ;  /* 0xfffffff101287547 */ /* 0x000ff6000b83ffff */
[----:B------:R-:W-:Y:S01]  /*29f0*/  UIADD3 UR8, UPT, UPT, UR6, 0x68, URZ ;  /* 0x0000006806087890 */ /* 0x000fe2000fffe0ff */
[----:B------:R-:W-:-:S03]  /*2a00*/  SHF.L.U32 R2, R12, 0x1f, RZ ;  /* 0x0000001f0c027819 */ /* 0x000fc600000006ff */
[----:B------:R-:W-:-:S09]  /*2a10*/  ULEA UR4, UR7, UR8, 0x3 ;  /* 0x0000000807047291 */ /* 0x000fd2000f8e18ff */
[----:B------:R-:W1:Y:S02]  /*2a20*/  SYNCS.PHASECHK.TRANS64.TRYWAIT P0, [UR4], R2 ;  /* 0x00000002ff0075a7 */ /* 0x000e640008001104 */
[----:B-1----:R-:W-:Y:S05]  /*2a30*/  @!P0 BRA `(.L_x_44) ;  /* 0x0000005c004c8947 */ /* 0x002fea0003800000 */
.L_x_138:
[----:B------:R-:W-:-:S04]  /*2a40*/  UIADD3 UR4, UPT, UPT, UR7, 0x1, URZ ;  /* 0x0000000107047890 */ /* 0x000fc8000fffe0ff */
[----:B------:R-:W-:-:S04]  /*2a50*/  UISETP.NE.AND UP0, UPT, UR4, 0xd, UPT ;  /* 0x0000000d0400788c */ /* 0x000fc8000bf05270 */
[----:B------:R-:W-:Y:S02]  /*2a60*/  USEL UR6, URZ, 0x1, UP0 ;  /* 0x00000001ff067887 */ /* 0x000fe40008000000 */
[----:B------:R-:W-:-:S04]  /*2a70*/  USEL UR4, UR4, URZ, UP0 ;  /* 0x000000ff04047287 */ /* 0x000fc80008000000 */
[----:B------:R-:W-:Y:S01]  /*2a80*/  ULEA UR5, UR4, UR8, 0x3 ;  /* 0x0000000804057291 */ /* 0x000fe2000f8e18ff */
[----:B-1----:R-:W-:-:S04]  /*2a90*/  LOP3.LUT R2, R12, UR6, RZ, 0x3c, !PT ;  /* 0x000000060c027c12 */ /* 0x002fc8000f8e3cff */
[----:B------:R-:W-:-:S04]  /*2aa0*/  SHF.L.U32 R3, R2, 0x1f, RZ ;  /* 0x0000001f02037819 */ /* 0x000fc800000006ff */
[----:B------:R-:W1:Y:S02]  /*2ab0*/  SYNCS.PHASECHK.TRANS64.TRYWAIT P0, [UR5], R3 ;  /* 0x00000003ff0075a7 */ /* 0x000e640008001105 */
[----:B-1----:R-:W-:Y:S05]  /*2ac0*/  @!P0 BRA `(.L_x_45) ;  /* 0x0000005c00408947 */ /* 0x002fea0003800000 */
.L_x_140:
[----:B------:R-:W-:-:S04]  /*2ad0*/  UIADD3 UR4, UPT, UPT, UR4, 0x1, URZ ;  /* 0x0000000104047890 */ /* 0x000fc8000fffe0ff */
[----:B------:R-:W-:-:S04]  /*2ae0*/  UISETP.NE.AND UP0, UPT, UR4, 0xd, UPT ;  /* 0x0000000d0400788c */ /* 0x000fc8000bf05270 */
[----:B------:R-:W-:Y:S02]  /*2af0*/  USEL UR6, URZ, 0x1, UP0 ;  /* 0x00000001ff067887 */ /* 0x000fe40008000000 */
[----:B------:R-:W-:-:S04]  /*2b00*/  USEL UR4, UR4, URZ, UP0 ;  /* 0x000000ff04047287 */ /* 0x000fc80008000000 */
[----:B------:R-:W-:Y:S01]  /*2b10*/  ULEA UR5, UR4, UR8, 0x3 ;  /* 0x0000000804057291 */ /* 0x000fe2000f8e18ff */
[----:B------:R-:W-:-:S04]  /*2b20*/  LOP3.LUT R2, R2, UR6, RZ, 0x3c, !PT ;  /* 0x0000000602027c12 */ /* 0x000fc8000f8e3cff */
[----:B-1----:R-:W-:-:S04]  /*2b30*/  SHF.L.U32 R3, R2, 0x1f, RZ ;  /* 0x0000001f02037819 */ /* 0x002fc800000006ff */
[----:B------:R-:W1:Y:S02]  /*2b40*/  SYNCS.PHASECHK.TRANS64.TRYWAIT P0, [UR5], R3 ;  /* 0x00000003ff0075a7 */ /* 0x000e640008001105 */
[----:B-1----:R-:W-:Y:S05]  /*2b50*/  @!P0 BRA `(.L_x_46) ;  /* 0x0000005c00348947 */ /* 0x002fea0003800000 */
.L_x_142:
        /* <DEDUP_REMOVED lines=9> */
.L_x_144:
        /* <DEDUP_REMOVED lines=9> */
.L_x_146:
        /* <DEDUP_REMOVED lines=9> */
.L_x_148:
        /* <DEDUP_REMOVED lines=9> */
.L_x_150:
        /* <DEDUP_REMOVED lines=9> */
.L_x_152:
        /* <DEDUP_REMOVED lines=9> */
.L_x_154:
        /* <DEDUP_REMOVED lines=9> */
.L_x_156:
        /* <DEDUP_REMOVED lines=9> */
.L_x_158:
        /* <DEDUP_REMOVED lines=9> */
.L_x_160:
[----:B------:R-:W-:-:S04]  /*3070*/  UIADD3 UR4, UPT, UPT, UR4, 0x1, URZ ;  /* 0x0000000104047890 */ /* 0x000fc8000fffe0ff */
[----:B------:R-:W-:-:S04]  /*3080*/  UISETP.NE.AND UP0, UPT, UR4, 0xd, UPT ;  /* 0x0000000d0400788c */ /* 0x000fc8000bf05270 */
[----:B------:R-:W-:Y:S02]  /*3090*/  USEL UR5, URZ, 0x1, UP0 ;  /* 0x00000001ff057887 */ /* 0x000fe40008000000 */
[----:B------:R-:W-:-:S04]  /*30a0*/  USEL UR4, UR4, URZ, UP0 ;  /* 0x000000ff04047287 */ /* 0x000fc80008000000 */
[----:B------:R-:W-:Y:S01]  /*30b0*/  ULEA UR4, UR4, UR8, 0x3 ;  /* 0x0000000804047291 */ /* 0x000fe2000f8e18ff */
[----:B------:R-:W-:-:S04]  /*30c0*/  LOP3.LUT R2, R2, UR5, RZ, 0x3c, !PT ;  /* 0x0000000502027c12 */ /* 0x000fc8000f8e3cff */
[----:B------:R-:W-:Y:S01]  /*30d0*/  SHF.L.U32 R2, R2, 0x1f, RZ ;  /* 0x0000001f02027819 */ /* 0x000fe200000006ff */
[----:B-1----:R-:W-:-:S07]  /*30e0*/  IMAD.U32 R0, RZ, RZ, UR4 ;  /* 0x00000004ff007e24 */ /* 0x002fce000f8e00ff */
.L_x_56:
[----:B-1----:R1:W2:Y:S02]  /*30f0*/  SYNCS.PHASECHK.TRANS64.TRYWAIT P0, [R0+URZ], R2 ;  /* 0x00000002000075a7 */ /* 0x0022a400080011ff */
[----:B--2---:R-:W-:Y:S05]  /*3100*/  @!P0 NANOSLEEP.SYNCS 0x989680 ;  /* 0x009896800000895d */ /* 0x004fea0003900000 */
[----:B------:R-:W2:Y:S02]  /*3110*/  @!P0 SYNCS.PHASECHK.TRANS64 P0, [R0+URZ], R2 ;  /* 0x00000002000085a7 */ /* 0x000ea400080010ff */
[----:B--2---:R-:W-:Y:S05]  /*3120*/  @P0 EXIT ;  /* 0x000000000000094d */ /* 0x004fea0003800000 */
[----:B------:R-:W-:Y:S05]  /*3130*/  BRA `(.L_x_56) ;  /* 0xfffffffc00ec7947 */ /* 0x000fea000383ffff */
.L_x_23:
[----:B------:R-:W-:-:S04]  /*3140*/  UISETP.NE.AND UP0, UPT, UR46, URZ, UPT ;  /* 0x000000ff2e00728c */ /* 0x000fc8000bf05270 */
[----:B------:R-:W-:-:S09]  /*3150*/  UISETP.NE.OR UP0, UPT, UR25, 0x1, UP0 ;  /* 0x000000011900788c */ /* 0x000fd20008705670 */
[----:B------:R-:W-:Y:S05]  /*3160*/  BRA.U UP0, `(.L_x_57) ;  /* 0x0000000500487547 */ /* 0x000fea000b800000 */
[----:B------:R-:W-:Y:S01]  /*3170*/  ISETP.GE.U32.AND P2, PT, R0, 0x4, PT ;  /* 0x000000040000780c */ /* 0x000fe20003f46070 */
[----:B------:R-:W-:Y:S01]  /*3180*/  IMAD.MOV.U32 R12, RZ, RZ, 0x1 ;  /* 0x00000001ff0c7424 */ /* 0x000fe200078e00ff */
[----:B------:R-:W-:Y:S02]  /*3190*/  CS2R R10, SRZ ;  /* 0x00000000000a7805 */ /* 0x000fe4000001ff00 */
[----:B------:R-:W-:Y:S01]  /*31a0*/  CS2R R8, SRZ ;  /* 0x0000000000087805 */ /* 0x000fe2000001ff00 */
[----:B------:R-:W-:Y:S01]  /*31b0*/  UMOV UR6, 0x400 ;  /* 0x0000040000067882 */ /* 0x000fe20000000000 */
[----:B------:R-:W-:Y:S01]  /*31c0*/  UMOV UR5, URZ ;  /* 0x000000ff00057c82 */ /* 0x000fe20008000000 */
[----:B------:R-:W-:-:S12]  /*31d0*/  ULEA UR6, UR46, UR6, 0x18 ;  /* 0x000000062e067291 */ /* 0x000fd8000f8ec0ff */
.L_x_61:
[----:B------:R-:W-:Y:S02]  /*31e0*/  LEA R2, R8, UR6, 0x3 ;  /* 0x0000000608027c11 */ /* 0x000fe4000f8e18ff */
[----:B------:R-:W-:-:S03]  /*31f0*/  SHF.L.U32 R4, R9, 0x1f, RZ ;  /* 0x0000001f09047819 */ /* 0x000fc600000006ff */
[----:B------:R-:W-:Y:S01]  /*3200*/  VIADD R5, R2, 0x170 ;  /* 0x0000017002057836 */ /* 0x000fe20000000000 */
[----:B------:R-:W1:Y:S02]  /*3210*/  SYNCS.PHASECHK.TRANS64.TRYWAIT P0, [R2+URZ+0x160], R4 ;  /* 0x00016004020075a7 */ /* 0x000e6400080011ff */
[----:B-1----:R-:W-:Y:S05]  /*3220*/  @!P0 BRA `(.L_x_58) ;  /* 0x0000005800708947 */ /* 0x002fea0003800000 */
.L_x_161:
[----:B------:R-:W-:Y:S01]  /*3230*/  ULEA UR4, UR5, UR6, 0x3 ;  /* 0x0000000605047291 */ /* 0x000fe2000f8e18ff */
[----:B-1----:R-:W-:Y:S01]  /*3240*/  PRMT R2, RZ, 0x654, R5 ;  /* 0x00000654ff027816 */ /* 0x002fe20000000005 */
[----:B------:R-:W-:Y:S01]  /*3250*/  @!P2 IMAD.MOV.U32 R4, RZ, RZ, 0x10 ;  /* 0x00000010ff04a424 */ /* 0x000fe200078e00ff */
[----:B------:R-:W-:Y:S01]  /*3260*/  SHF.L.U32 R5, R12, 0x1f, RZ ;  /* 0x0000001f0c057819 */ /* 0x000fe200000006ff */
[----:B------:R-:W-:Y:S01]  /*3270*/  UIADD3 UR7, UPT, UPT, UR4, 0x100, URZ ;  /* 0x0000010004077890 */ /* 0x000fe2000fffe0ff */
[----:B------:R1:W-:Y:S05]  /*3280*/  SYNCS.ARRIVE.TRANS64.RED.A1T0 RZ, [R2+URZ], RZ ;  /* 0x000000ff02ff79a7 */ /* 0x0003ea00081004ff */
[----:B------:R-:W-:Y:S01]  /*3290*/  IMAD.U32 R6, RZ, RZ, UR7 ;  /* 0x00000007ff067e24 */ /* 0x000fe2000f8e00ff */
[----:B------:R-:W2:Y:S04]  /*32a0*/  SYNCS.PHASECHK.TRANS64.TRYWAIT P0, [UR4+0x110], R5 ;  /* 0x00011005ff0075a7 */ /* 0x000ea80008001104 */
[----:B------:R-:W-:Y:S01]  /*32b0*/  PRMT R6, R0, 0x654, R6 ;  /* 0x0000065400067816 */ /* 0x000fe20000000006 */
[----:B-12---:R-:W-:Y:S06]  /*32c0*/  @!P0 BRA `(.L_x_59) ;  /* 0x00000058005c8947 */ /* 0x006fec0003800000 */
.L_x_163:
[----:B------:R-:W-:Y:S01]  /*32d0*/  ULEA UR8, UR5, UR6, 0x4 ;  /* 0x0000000605087291 */ /* 0x000fe2000f8e20ff */
[----:B------:R-:W-:Y:S01]  /*32e0*/  SEL R3, R6, R3, !P2 ;  /* 0x0000000306037207 */ /* 0x000fe20005000000 */
[----:B------:R-:W-:Y:S01]  /*32f0*/  UIADD3 UR9, UPT, UPT, UR4, 0x100, URZ ;  /* 0x0000010004097890 */ /* 0x000fe2000fffe0ff */
[----:B-1----:R-:W-:Y:S01]  /*3300*/  LEA R2, R11, UR6, 0x3 ;  /* 0x000000060b027c11 */ /* 0x002fe2000f8e18ff */
[----:B------:R-:W-:Y:S01]  /*3310*/  UIADD3 UR8, UPT, UPT, UR8, 0x190, URZ ;  /* 0x0000019008087890 */ /* 0x000fe2000fffe0ff */
[----:B------:R1:W-:Y:S01]  /*3320*/  @!P2 SYNCS.ARRIVE.TRANS64.RED RZ, [R3+URZ], R4 ;  /* 0x0000000403ffa9a7 */ /* 0x0003e200080004ff */
[----:B------:R-:W-:Y:S01]  /*3330*/  UIADD3 UR4, UPT, UPT, UR5, 0x1, URZ ;  /* 0x0000000105047890 */ /* 0x000fe2000fffe0ff */
[----:B------:R-:W-:-:S03]  /*3340*/  VIADD R8, R8, 0x1 ;  /* 0x0000000108087836 */ /* 0x000fc60000000000 */
[----:B------:R-:W-:Y:S02]  /*3350*/  UISETP.NE.AND UP0, UPT, UR4, 0x2, UPT ;  /* 0x000000020400788c */ /* 0x000fe4000bf05270 */
[----:B------:R-:W-:Y:S01]  /*3360*/  ISETP.NE.AND P0, PT, R8, 0x2, PT ;  /* 0x000000020800780c */ /* 0x000fe20003f05270 */
[----:B------:R-:W-:Y:S06]  /*3370*/  UGETNEXTWORKID.BROADCAST [UR8], [UR9] ;  /* 0x00000000080073ca */ /* 0x000fec0008000100 */
[----:B------:R-:W-:Y:S02]  /*3380*/  USEL UR7, URZ, 0x1, UP0 ;  /* 0x00000001ff077887 */ /* 0x000fe40008000000 */
[----:B------:R-:W-:-:S04]  /*3390*/  USEL UR5, UR4, URZ, UP0 ;  /* 0x000000ff04057287 */ /* 0x000fc80008000000 */
[----:B------:R-:W-:Y:S02]  /*33a0*/  LOP3.LUT R12, R12, UR7, RZ, 0x3c, !PT ;  /* 0x000000070c0c7c12 */ /* 0x000fe4000f8e3cff */
[----:B-1----:R-:W-:-:S04]  /*33b0*/  SHF.L.U32 R4, R10, 0x1f, RZ ;  /* 0x0000001f0a047819 */ /* 0x002fc800000006ff */
[----:B------:R-:W1:Y:S02]  /*33c0*/  SYNCS.PHASECHK.TRANS64.TRYWAIT P1, [R2+URZ+0x100], R4 ;  /* 0x00010004020075a7 */ /* 0x000e6400080211ff */
[----:B-1----:R-:W-:Y:S05]  /*33d0*/  @!P1 BRA `(.L_x_60) ;  /* 0x0000005800309947 */ /* 0x002fea0003800000 */
.L_x_164:
[C---:B-1----:R-:W-:Y:S01]  /*33e0*/  LEA R4, R11.reuse, UR6, 0x4 ;  /* 0x000000060b047c11 */ /* 0x042fe2000f8e20ff */
[----:B------:R-:W-:Y:S01]  /*33f0*/  VIADD R2, R2, 0x110 ;  /* 0x0000011002027836 */ /* 0x000fe20000000000 */
[----:B------:R-:W-:Y:S01]  /*3400*/  SEL R8, R8, RZ, P0 ;  /* 0x000000ff08087207 */ /* 0x000fe20000000000 */
[----:B------:R-:W-:-:S03]  /*3410*/  VIADD R11, R11, 0x1 ;  /* 0x000000010b0b7836 */ /* 0x000fc60000000000 */
[----:B------:R-:W1:Y:S01]  /*3420*/  LDS.128 R4, [R4+0x190] ;  /* 0x0001900004047984 */ /* 0x000e620000000c00 */
[----:B------:R-:W-:Y:S02]  /*3430*/  PRMT R2, RZ, 0x654, R2 ;  /* 0x00000654ff027816 */ /* 0x000fe40000000002 */
[C---:B------:R-:W-:Y:S01]  /*3440*/  ISETP.NE.AND P1, PT, R11.reuse, 0x2, PT ;  /* 0x000000020b00780c */ /* 0x040fe20003f25270 */
[----:B------:R-:W-:Y:S01]  /*3450*/  @!PT LDS RZ, [RZ] ;  /* 0x00000000fffff984 */ /* 0x000fe20000000800 */
[----:B------:R-:W-:Y:S01]  /*3460*/  @!PT LDS RZ, [RZ] ;  /* 0x00000000fffff984 */ /* 0x000fe20000000800 */
[----:B------:R-:W-:Y:S01]  /*3470*/  @!PT LDS RZ, [RZ] ;  /* 0x00000000fffff984 */ /* 0x000fe20000000800 */
[----:B------:R-:W-:Y:S01]  /*3480*/  @!PT LDS RZ, [RZ] ;  /* 0x00000000fffff984 */ /* 0x000fe20000000800 */
[----:B------:R2:W-:Y:S06]  /*3490*/  MEMBAR.ALL.CTA ;  /* 0x0000000000007992 */ /* 0x0005ec0000008000 */
[----:B--2---:R-:W2:Y:S01]  /*34a0*/  FENCE.VIEW.ASYNC.S ;  /* 0x00000000000073c6 */ /* 0x004ea20000000000 */
[----:B------:R-:W-:Y:S01]  /*34b0*/  SEL R11, R11, RZ, P1 ;  /* 0x000000ff0b0b7207 */ /* 0x000fe20000800000 */
[----:B--2---:R2:W-:Y:S01]  /*34c0*/  SYNCS.ARRIVE.TRANS64.RED.A1T0 RZ, [R2+URZ], RZ ;  /* 0x000000ff02ff79a7 */ /* 0x0045e200081004ff */
[----:B-1----:R-:W-:-:S02]  /*34d0*/  LOP3.LUT P3, RZ, R6, 0x1, RZ, 0xc0, !PT ;  /* 0x0000000106ff7812 */ /* 0x002fc4000786c0ff */
[----:B------:R-:W-:-:S04]  /*34e0*/  SEL R4, RZ, 0x1, P1 ;  /* 0x00000001ff047807 */ /* 0x000fc80000800000 */
[----:B------:R-:W-:Y:S02]  /*34f0*/  LOP3.LUT R10, R10, R4, RZ, 0x3c, !PT ;  /* 0x000000040a0a7212 */ /* 0x000fe400078e3cff */
[----:B--2---:R-:W-:-:S04]  /*3500*/  SEL R2, RZ, 0x1, P0 ;  /* 0x00000001ff027807 */ /* 0x004fc80000000000 */
[----:B------:R-:W-:Y:S01]  /*3510*/  LOP3.LUT R9, R9, R2, RZ, 0x3c, !PT ;  /* 0x0000000209097212 */ /* 0x000fe200078e3cff */
[----:B------:R-:W-:Y:S06]  /*3520*/  @P3 BRA `(.L_x_61) ;  /* 0xfffffffc002c3947 */ /* 0x000fec000383ffff */
[----:B------:R-:W-:Y:S01]  /*3530*/  ULEA UR4, UR5, UR6, 0x3 ;  /* 0x0000000605047291 */ /* 0x000fe2000f8e18ff */
[----:B------:R-:W-:-:S08]  /*3540*/  SHF.L.U32 R2, R12, 0x1f, RZ ;  /* 0x0000001f0c027819 */ /* 0x000fd000000006ff */
[----:B------:R-:W1:Y:S02]  /*3550*/  SYNCS.PHASECHK.TRANS64 P0, [UR4+0x110], R2 ;  /* 0x00011002ff0075a7 */ /* 0x000e640008001004 */
[----:B-1----:R-:W-:Y:S05]  /*3560*/  @P0 BRA `(.L_x_62) ;  /* 0x0000000000080947 */ /* 0x002fea0003800000 */
[----:B------:R-:W1:Y:S02]  /*3570*/  SYNCS.PHASECHK.TRANS64.TRYWAIT P0, [UR4+0x110], R2 ;  /* 0x00011002ff0075a7 */ /* 0x000e640008001104 */
[----:B-1----:R-:W-:Y:S05]  /*3580*/  @!P0 BRA `(.L_x_63) ;  /* 0x0000005400d88947 */ /* 0x002fea0003800000 */
.L_x_62:
[----:B------:R-:W-:-:S04]  /*3590*/  UIADD3 UR7, UPT, UPT, UR5, 0x1, URZ ;  /* 0x0000000105077890 */ /* 0x000fc8000fffe0ff */
[----:B------:R-:W-:-:S04]  /*35a0*/  UISETP.NE.AND UP0, UPT, UR7, 0x2, UPT ;  /* 0x000000020700788c */ /* 0x000fc8000bf05270 */
[----:B------:R-:W-:Y:S02]  /*35b0*/  USEL UR8, URZ, 0x1, UP0 ;  /* 0x00000001ff087887 */ /* 0x000fe40008000000 */
[----:B------:R-:W-:-:S04]  /*35c0*/  USEL UR7, UR7, URZ, UP0 ;  /* 0x000000ff07077287 */ /* 0x000fc80008000000 */
[----:B------:R-:W-:Y:S01]  /*35d0*/  ULEA UR7, UR7, UR6, 0x3 ;  /* 0x0000000607077291 */ /* 0x000fe2000f8e18ff */
[----:B-1----:R-:W-:-:S04]  /*35e0*/  LOP3.LUT R2, R12, UR8, RZ, 0x3c, !PT ;  /* 0x000000080c027c12 */ /* 0x002fc8000f8e3cff */
[----:B------:R-:W-:-:S04]  /*35f0*/  SHF.L.U32 R0, R2, 0x1f, RZ ;  /* 0x0000001f02007819 */ /* 0x000fc800000006ff */
[----:B------:R-:W1:Y:S02]  /*3600*/  SYNCS.PHASECHK.TRANS64 P0, [UR7+0x110], R0 ;  /* 0x00011000ff0075a7 */ /* 0x000e640008001007 */
[----:B-1----:R-:W-:Y:S05]  /*3610*/  @P0 EXIT ;  /* 0x000000000000094d */ /* 0x002fea0003800000 */
[----:B------:R-:W-:Y:S02]  /*3620*/  SHF.L.U32 R2, R2, 0x1f, RZ ;  /* 0x0000001f02027819 */ /* 0x000fe400000006ff */
[----:B------:R-:W-:-:S07]  /*3630*/  MOV R0, UR7 ;  /* 0x0000000700007c02 */ /* 0x000fce0008000f00 */
.L_x_64:
[----:B-1----:R1:W2:Y:S02]  /*3640*/  SYNCS.PHASECHK.TRANS64.TRYWAIT P0, [R0+URZ+0x110], R2 ;  /* 0x00011002000075a7 */ /* 0x0022a400080011ff */
[----:B--2---:R-:W-:Y:S05]  /*3650*/  @!P0 NANOSLEEP.SYNCS 0x989680 ;  /* 0x009896800000895d */ /* 0x004fea0003900000 */
[----:B------:R-:W2:Y:S02]  /*3660*/  @!P0 SYNCS.PHASECHK.TRANS64 P0, [R0+URZ+0x110], R2 ;  /* 0x00011002000085a7 */ /* 0x000ea400080010ff */
[----:B--2---:R-:W-:Y:S05]  /*3670*/  @P0 EXIT ;  /* 0x000000000000094d */ /* 0x004fea0003800000 */
[----:B------:R-:W-:Y:S05]  /*3680*/  BRA `(.L_x_64) ;  /* 0xfffffffc00ec7947 */ /* 0x000fea000383ffff */
.L_x_57:
[----:B------:R-:W-:Y:S05]  /*3690*/  BRA.U UP4, `(.L_x_65) ;  /* 0x0000001104d87547 */ /* 0x000fea000b800000 */
[----:B------:R-:W-:Y:S01]  /*36a0*/  UMOV UR4, 0x40 ;  /* 0x0000004000047882 */ /* 0x000fe20000000000 */
[----:B------:R-:W-:Y:S01]  /*36b0*/  NOP ;  /* 0x0000000000007918 */ /* 0x000fe20000000000 */
[----:B------:R-:W-:Y:S01]  /*36c0*/  ULEA UR5, UR46, UR4, 0x18 ;  /* 0x000000042e057291 */ /* 0x000fe2000f8ec0ff */
[----:B------:R-:W-:Y:S02]  /*36d0*/  UMOV UR6, 0x400 ;  /* 0x0000040000067882 */ /* 0x000fe40000000000 */
[----:B------:R-:W-:-:S06]  /*36e0*/  ULEA UR6, UR46, UR6, 0x18 ;  /* 0x000000062e067291 */ /* 0x000fcc000f8ec0ff */
[----:B------:R-:W1:Y:S02]  /*36f0*/  LDS.U8 R0, [UR5+0x1c] ;  /* 0x00001c05ff007984 */ /* 0x000e640008000000 */
[----:B-1----:R-:W-:-:S13]  /*3700*/  ISETP.NE.AND P0, PT, R0, RZ, PT ;  /* 0x000000ff0000720c */ /* 0x002fda0003f05270 */
[----:B------:R-:W-:Y:S05]  /*3710*/  @P0 BRA `(.L_x_66) ;  /* 0x0000000400080947 */ /* 0x000fea0003800000 */
[----:B------:R-:W-:Y:S02]  /*3720*/  UISETP.NE.U32.AND UP1, UPT, UR47, 0x1, UPT ;  /* 0x000000012f00788c */ /* 0x000fe4000bf25070 */
[----:B------:R-:W-:-:S07]  /*3730*/  UIADD3 UR7, UPT, UPT, UR5, 0x8, URZ ;  /* 0x0000000805077890 */ /* 0x000fce000fffe0ff */
[----:B------:R-:W-:Y:S05]  /*3740*/  BRA.U !UP1, `(.L_x_67) ;  /* 0x00000001099c7547 */ /* 0x000fea000b800000 */
[----:B------:R-:W-:Y:S01]  /*3750*/  ELECT P0, URZ, PT ;  /* 0x0000000000ff782f */ /* 0x000fe20003800000 */
[----:B------:R-:W-:-:S12]  /*3760*/  BSSY B0, `(.L_x_67) ;  /* 0x0000025000007945 */ /* 0x000fd80003800000 */
[----:B------:R-:W-:Y:S05]  /*3770*/  @!P0 BRA `(.L_x_68) ;  /* 0x00000000008c8947 */ /* 0x000fea0003800000 */
[----:B------:R-:W-:-:S05]  /*3780*/  UMOV UR4, 0x10 ;  /* 0x0000001000047882 */ /* 0x000fca0000000000 */
[----:B------:R-:W-:Y:S04]  /*3790*/  DEPBAR.LE SB1, 0x36 ;  /* 0x00009d800000791a */ /* 0x000fe80000000000 */
[----:B------:R-:W1:Y:S02]  /*37a0*/  UTCATOMSWS.2CTA.FIND_AND_SET.ALIGN UP0, UR4, UR4 ;  /* 0x00000004000475e3 */ /* 0x000e640008200800 */
[----:B-1----:R-:W-:Y:S01]  /*37b0*/  MOV R10, UR4 ;  /* 0x00000004000a7c02 */ /* 0x002fe20008000f00 */
[----:B------:R-:W-:Y:S06]  /*37c0*/  BRA.U UP0, `(.L_x_69) ;  /* 0x0000000100187547 */ /* 0x000fec000b800000 */
.L_x_70:
[----:B------:R-:W-:Y:S05]  /*37d0*/  NANOSLEEP 0x64 ;  /* 0x000000640000795d */ /* 0x000fea0003800000 */
[----:B------:R-:W-:-:S05]  /*37e0*/  UMOV UR4, 0x10 ;  /* 0x0000001000047882 */ /* 0x000fca0000000000 */
[----:B------:R-:W-:Y:S04]  /*37f0*/  DEPBAR.LE SB1, 0x36 ;  /* 0x00009d800000791a */ /* 0x000fe80000000000 */
[----:B------:R-:W1:Y:S02]  /*3800*/  UTCATOMSWS.2CTA.FIND_AND_SET.ALIGN UP0, UR4, UR4 ;  /* 0x00000004000475e3 */ /* 0x000e640008200800 */
[----:B-1----:R-:W-:Y:S01]  /*3810*/  MOV R10, UR4 ;  /* 0x00000004000a7c02 */ /* 0x002fe20008000f00 */
[----:B------:R-:W-:Y:S05]  /*3820*/  BRA.U !UP0, `(.L_x_70) ;  /* 0xfffffffd08e87547 */ /* 0x000fea000b83ffff */
.L_x_69:
[----:B------:R-:W1:Y:S01]  /*3830*/  LDS R6, [UR5+0x10] ;  /* 0x00001005ff067984 */ /* 0x000e620008000800 */
[----:B------:R-:W-:Y:S01]  /*3840*/  IMAD.U32 R0, RZ, RZ, UR6 ;  /* 0x00000006ff007e24 */ /* 0x000fe2000f8e00ff */
[----:B------:R-:W-:-:S03]  /*3850*/  MOV R4, UR48 ;  /* 0x0000003000047c02 */ /* 0x000fc60008000f00 */
[----:B------:R-:W-:Y:S01]  /*3860*/  VIADD R0, R0, 0x1b0 ;  /* 0x000001b000007836 */ /* 0x000fe20000000000 */
[----:B-1----:R-:W-:-:S04]  /*3870*/  SHF.L.U32 R6, R6, 0x1f, RZ ;  /* 0x0000001f06067819 */ /* 0x002fc800000006ff */
[----:B------:R-:W1:Y:S02]  /*3880*/  SYNCS.PHASECHK.TRANS64.TRYWAIT P0, [UR5+0x8], R6 ;  /* 0x00000806ff0075a7 */ /* 0x000e640008001105 */
[----:B-1----:R-:W-:Y:S05]  /*3890*/  @P0 BRA `(.L_x_71) ;  /* 0x0000000000080947 */ /* 0x002fea0003800000 */
[----:B------:R-:W1:Y:S02]  /*38a0*/  SYNCS.PHASECHK.TRANS64.TRYWAIT P0, [UR5+0x8], R6 ;  /* 0x00000806ff0075a7 */ /* 0x000e640008001105 */
[----:B-1----:R-:W-:Y:S05]  /*38b0*/  @!P0 BRA `(.L_x_72) ;  /* 0x0000005400248947 */ /* 0x002fea0003800000 */
.L_x_71:
[----:B------:R-:W-:Y:S01]  /*38c0*/  PRMT R4, R4, 0x654, R0 ;  /* 0x0000065404047816 */ /* 0x000fe20000000000 */
[----:B------:R-:W-:Y:S01]  /*38d0*/  HFMA2 R0, -RZ, RZ, 0, 5.9604644775390625e-08 ;  /* 0x00000001ff007431 */ /* 0x000fe200000001ff */
[----:B------:R-:W-:Y:S01]  /*38e0*/  UPRMT UR4, UR48, 0x654, UR7 ;  /* 0x0000065430047896 */ /* 0x000fe20008000007 */
[----:B------:R-:W-:Y:S02]  /*38f0*/  IMAD.MOV.U32 R8, RZ, RZ, 0xffff ;  /* 0x0000ffffff087424 */ /* 0x000fe400078e00ff */
[----:B-1----:R-:W-:Y:S02]  /*3900*/  IMAD.MOV.U32 R6, RZ, RZ, 0x4 ;  /* 0x00000004ff067424 */ /* 0x002fe400078e00ff */
[----:B------:R-:W-:Y:S01]  /*3910*/  IMAD.SHL.U32 R9, R10, 0x20, RZ ;  /* 0x000000200a097824 */ /* 0x000fe200078e00ff */
[----:B------:R-:W-:Y:S02]  /*3920*/  MOV R5, UR4 ;  /* 0x0000000400057c02 */ /* 0x000fe40008000f00 */
[-C--:B------:R-:W-:Y:S01]  /*3930*/  SHF.L.U32 R8, R8, R10.reuse, RZ ;  /* 0x0000000a08087219 */ /* 0x080fe200000006ff */
[----:B------:R1:W-:Y:S01]  /*3940*/  SYNCS.ARRIVE.TRANS64.RED RZ, [UR4], R6 ;  /* 0x00000006ffff79a7 */ /* 0x0003e20008000404 */
[----:B------:R-:W-:Y:S01]  /*3950*/  SHF.L.U32 R7, R0, R10, RZ ;  /* 0x0000000a00077219 */ /* 0x000fe200000006ff */
[----:B------:R1:W-:Y:S04]  /*3960*/  STS [UR6+0x1b0], R9 ;  /* 0x0001b009ff007988 */ /* 0x0003e80008000806 */
[----:B------:R1:W-:Y:S04]  /*3970*/  STAS [R4.64], R10 ;  /* 0x0000000a04007dbd */ /* 0x0003e8000c0008ff */
[----:B------:R1:W-:Y:S04]  /*3980*/  ATOMS.OR RZ, [UR5+0x14], R8 ;  /* 0x00001408ffff798c */ /* 0x0003e8000b000005 */
[----:B------:R1:W-:Y:S04]  /*3990*/  ATOMS.OR RZ, [UR5+0x18], R7 ;  /* 0x00001807ffff798c */ /* 0x0003e8000b000005 */
[----:B------:R1:W-:Y:S02]  /*39a0*/  ATOMS.XOR RZ, [UR5+0x10], R0 ;  /* 0x00001000ffff798c */ /* 0x0003e4000b800005 */
.L_x_68:
[----:B------:R-:W-:Y:S05]  /*39b0*/  BSYNC B0 ;  /* 0x0000000000007941 */ /* 0x000fea0003800000 */
.L_x_67:
[----:B------:R-:W-:Y:S05]  /*39c0*/  BRA.U UP1, `(.L_x_73) ;  /* 0x00000001016c7547 */ /* 0x000fea000b800000 */
[----:B------:R-:W-:-:S03]  /*39d0*/  UMOV UR4, 0xffffffff ;  /* 0xffffffff00047882 */ /* 0x000fc60000000000 */
[----:B------:R-:W-:Y:S05]  /*39e0*/  BRA.DIV UR4, `(.L_x_74) ;  /* 0x0000005204f07947 */ /* 0x000fea000b800000 */
[----:B------:R-:W-:-:S13]  /*39f0*/  ELECT P6, URZ, PT ;  /* 0x0000000000ff782f */ /* 0x000fda00038c0000 */
.L_x_168:
[----:B------:R-:W-:Y:S05]  /*3a00*/  @!P6 BRA `(.L_x_73) ;  /* 0x00000000005ce947 */ /* 0x000fea0003800000 */
[----:B-1----:R-:W1:Y:S02]  /*3a10*/  LDS R4, [UR5+0x10] ;  /* 0x00001005ff047984 */ /* 0x002e640008000800 */
[----:B-1----:R-:W-:-:S04]  /*3a20*/  SHF.L.U32 R4, R4, 0x1f, RZ ;  /* 0x0000001f04047819 */ /* 0x002fc800000006ff */
[----:B------:R-:W1:Y:S02]  /*3a30*/  SYNCS.PHASECHK.TRANS64.TRYWAIT P0, [UR5+0x8], R4 ;  /* 0x00000804ff0075a7 */ /* 0x000e640008001105 */
[----:B-1----:R-:W-:Y:S05]  /*3a40*/  @P0 BRA `(.L_x_75) ;  /* 0x0000000000080947 */ /* 0x002fea0003800000 */
[----:B------:R-:W1:Y:S02]  /*3a50*/  SYNCS.PHASECHK.TRANS64.TRYWAIT P0, [UR5+0x8], R4 ;  /* 0x00000804ff0075a7 */ /* 0x000e640008001105 */
[----:B-1----:R-:W-:Y:S05]  /*3a60*/  @!P0 BRA `(.L_x_76) ;  /* 0x0000005000f08947 */ /* 0x002fea0003800000 */
.L_x_75:
[----:B------:R-:W2:Y:S01]  /*3a70*/  LDS R6, [UR6+0x1b0] ;  /* 0x0001b006ff067984 */ /* 0x000ea20008000800 */
[----:B-1----:R-:W-:Y:S02]  /*3a80*/  HFMA2 R0, -RZ, RZ, 0, 5.9604644775390625e-08 ;  /* 0x00000001ff007431 */ /* 0x002fe400000001ff */
[----:B------:R-:W-:Y:S01]  /*3a90*/  IMAD.MOV.U32 R4, RZ, RZ, 0xffff ;  /* 0x0000ffffff047424 */ /* 0x000fe200078e00ff */
[----:B------:R-:W-:Y:S01]  /*3aa0*/  UPRMT UR4, UR48, 0x654, UR7 ;  /* 0x0000065430047896 */ /* 0x000fe20008000007 */
[----:B--2---:R-:W-:-:S03]  /*3ab0*/  IMAD.SHL.U32 R5, R6, 0x20, RZ ;  /* 0x0000002006057824 */ /* 0x004fc600078e00ff */
[-C--:B------:R-:W-:Y:S02]  /*3ac0*/  SHF.L.U32 R4, R4, R6.reuse, RZ ;  /* 0x0000000604047219 */ /* 0x080fe400000006ff */
[----:B------:R-:W-:Y:S01]  /*3ad0*/  SHF.L.U32 R6, R0, R6, RZ ;  /* 0x0000000600067219 */ /* 0x000fe200000006ff */
[----:B------:R2:W-:Y:S04]  /*3ae0*/  STS [UR6+0x1b0], R5 ;  /* 0x0001b005ff007988 */ /* 0x0005e80008000806 */
[----:B------:R2:W-:Y:S04]  /*3af0*/  ATOMS.OR RZ, [UR5+0x14], R4 ;  /* 0x00001404ffff798c */ /* 0x0005e8000b000005 */
[----:B------:R2:W-:Y:S01]  /*3b00*/  ATOMS.OR RZ, [UR5+0x18], R6 ;  /* 0x00001806ffff798c */ /* 0x0005e2000b000005 */
[----:B------:R-:W-:Y:S03]  /*3b10*/  SYNCS.ARRIVE.TRANS64.RED.A1T0 RZ, [UR4], RZ ;  /* 0x000000ffffff79a7 */ /* 0x000fe60008100404 */
[----:B------:R2:W-:Y:S01]  /*3b20*/  ATOMS.XOR RZ, [UR5+0x10], R0 ;  /* 0x00001000ffff798c */ /* 0x0005e2000b800005 */
[----:B------:R-:W-:Y:S05]  /*3b30*/  BRA `(.L_x_73) ;  /* 0x0000000000107947 */ /* 0x000fea0003800000 */
.L_x_66:
[----:B------:R-:W-:Y:S02]  /*3b40*/  MOV R0, 0xffffffff ;  /* 0xffffffff00007802 */ /* 0x000fe40000000f00 */
[----:B------:R-:W-:-:S03]  /*3b50*/  MOV R4, 0x3b80 ;  /* 0x00003b8000047802 */ /* 0x000fc60000000f00 */
[----:B------:R1:W-:Y:S04]  /*3b60*/  STS [UR6+0x1b0], R0 ;  /* 0x0001b000ff007988 */ /* 0x0003e80008000806 */
[----:B-1---5:R-:W-:Y:S05]  /*3b70*/  CALL.REL.NOINC `($__internal_1_$__cuda_sm10x_tcgen05_guardrail_trap_phase_invalid_during_alloc) ;  /* 0x0000005800387944 */ /* 0x022fea0003c00000 */
.L_x_73:
[----:B------:R-:W-:Y:S05]  /*3b80*/  WARPSYNC.ALL ;  /* 0x0000000000007948 */ /* 0x000fea0003800000 */
[----:B------:R-:W3:Y:S01]  /*3b90*/  S2UR UR4, SR_CgaCtaId ;  /* 0x00000000000479c3 */ /* 0x000ee20000008800 */
[----:B------:R-:W-:Y:S01]  /*3ba0*/  UMOV UR26, 0x400 ;  /* 0x00000400001a7882 */ /* 0x000fe20000000000 */
[----:B------:R-:W-:-:S06]  /*3bb0*/  NOP ;  /* 0x0000000000007918 */ /* 0x000fcc0000000000 */
[----:B------:R-:W-:Y:S06]  /*3bc0*/  BAR.ARV 0x6, 0xa0 ;  /* 0x0182800000007b1d */ /* 0x000fec0000002000 */
[----:B------:R-:W4:Y:S01]  /*3bd0*/  LDCU UR6, c[0x0][0x38c] ;  /* 0x00007180ff0677ac */ /* 0x000f220008000800 */
[----:B------:R-:W-:Y:S01]  /*3be0*/  LOP3.LUT R3, R3, 0xffff, RZ, 0xc0, !PT ;  /* 0x0000ffff03037812 */ /* 0x000fe200078ec0ff */
[----:B-1----:R-:W-:Y:S01]  /*3bf0*/  IMAD.MOV.U32 R9, RZ, RZ, 0x1 ;  /* 0x00000001ff097424 */ /* 0x002fe200078e00ff */
[----:B------:R-:W-:Y:S01]  /*3c00*/  LOP3.LUT R2, R2, 0xffff, RZ, 0xc0, !PT ;  /* 0x0000ffff02027812 */ /* 0x000fe200078ec0ff */
[----:B------:R-:W-:Y:S01]  /*3c10*/  IMAD.MOV.U32 R8, RZ, RZ, RZ ;  /* 0x000000ffff087224 */ /* 0x000fe200078e00ff */
[----:B------:R-:W-:Y:S01]  /*3c20*/  R2UR UR28, R3 ;  /* 0x00000000031c72ca */ /* 0x000fe200000e0000 */
[----:B------:R-:W-:Y:S01]  /*3c30*/  UMOV UR32, URZ ;  /* 0x000000ff00207c82 */ /* 0x000fe20008000000 */
[----:B------:R-:W-:-:S02]  /*3c40*/  R2UR UR42, R2 ;  /* 0x00000000022a72ca */ /* 0x000fc400000e0000 */
[----:B------:R-:W-:Y:S01]  /*3c50*/  CS2R R2, SRZ ;  /* 0x0000000000027805 */ /* 0x000fe2000001ff00 */
[----:B------:R-:W-:Y:S01]  /*3c60*/  UMOV UR23, URZ ;  /* 0x000000ff00177c82 */ /* 0x000fe20008000000 */
[----:B---3--:R-:W-:Y:S01]  /*3c70*/  ULEA UR26, UR4, UR26, 0x18 ;  /* 0x0000001a041a7291 */ /* 0x008fe2000f8ec0ff */
[----:B------:R-:W-:Y:S01]  /*3c80*/  UMOV UR22, URZ ;  /* 0x000000ff00167c82 */ /* 0x000fe20008000000 */
[----:B------:R-:W-:Y:S02]  /*3c90*/  UISETP.NE.AND UP3, UPT, UR47, URZ, UPT ;  /* 0x000000ff2f00728c */ /* 0x000fe4000bf65270 */
[----:B------:R-:W-:Y:S02]  /*3ca0*/  UIADD3 UR5, UPT, UPT, UR26, 0x4300, URZ ;  /* 0x000043001a057890 */ /* 0x000fe4000fffe0ff */
[----:B------:R-:W-:-:S03]  /*3cb0*/  UIADD3 UR4, UPT, UPT, UR26, 0x1e300, URZ ;  /* 0x0001e3001a047890 */ /* 0x000fc6000fffe0ff */
[----:B--2---:R-:W1:Y:S01]  /*3cc0*/  LDS R0, [UR26+0x1b0] ;  /* 0x0001b01aff007984 */ /* 0x004e620008000800 */
[----:B----4-:R-:W-:Y:S02]  /*3cd0*/  UIADD3 UR6, UPT, UPT, UR6, 0x7f, URZ ;  /* 0x0000007f06067890 */ /* 0x010fe4000fffe0ff */
[----:B------:R-:W-:Y:S02]  /*3ce0*/  USHF.R.U32.HI UR5, URZ, 0x4, UR5 ;  /* 0x00000004ff057899 */ /* 0x000fe40008011605 */
[----:B------:R-:W-:Y:S02]  /*3cf0*/  USHF.R.S32.HI UR33, URZ, 0x1f, UR6 ;  /* 0x0000001fff217899 */ /* 0x000fe40008011406 */
[----:B------:R-:W-:Y:S02]  /*3d00*/  USHF.R.U32.HI UR4, URZ, 0x4, UR4 ;  /* 0x00000004ff047899 */ /* 0x000fe40008011604 */
[----:B------:R-:W-:Y:S02]  /*3d10*/  ULEA.HI UR33, UR33, UR6, URZ, 0x7 ;  /* 0x0000000621217291 */ /* 0x000fe4000f8f38ff */
[----:B------:R-:W-:-:S02]  /*3d20*/  ULOP3.LUT UR5, UR5, 0x3fff, URZ, 0xc0, !UPT ;  /* 0x00003fff05057892 */ /* 0x000fc4000f8ec0ff */
[----:B------:R-:W-:Y:S02]  /*3d30*/  USHF.R.S32.HI UR33, URZ, 0x7, UR33 ;  /* 0x00000007ff217899 */ /* 0x000fe40008011421 */
[----:B------:R-:W-:Y:S02]  /*3d40*/  ULOP3.LUT UR30, UR4, 0x3fff, URZ, 0xc0, !UPT ;  /* 0x00003fff041e7892 */ /* 0x000fe4000f8ec0ff */
[----:B------:R-:W-:Y:S01]  /*3d50*/  UISETP.LT.AND UP0, UPT, UR33, 0x1, UPT ;  /* 0x000000012100788c */ /* 0x000fe2000bf01270 */
[----:B------:R-:W-:Y:S01]  /*3d60*/  UMOV UR40, 0x0 ;  /* 0x0000000000287882 */ /* 0x000fe20000000000 */
[----:B------:R-:W-:Y:S01]  /*3d70*/  UMOV UR41, 0x82004a0 ;  /* 0x082004a000297882 */ /* 0x000fe20000000000 */
[----:B------:R-:W-:Y:S02]  /*3d80*/  ULOP3.LUT UR29, UR5, 0x10000, URZ, 0xfc, !UPT ;  /* 0x00010000051d7892 */ /* 0x000fe4000f8efcff */
[----:B------:R-:W-:Y:S02]  /*3d90*/  ULOP3.LUT UR30, UR30, 0x10000, URZ, 0xfc, !UPT ;  /* 0x000100001e1e7892 */ /* 0x000fe4000f8efcff */
[----:B------:R-:W-:Y:S01]  /*3da0*/  USEL UR43, UR33, 0x1, !UP0 ;  /* 0x00000001212b7887 */ /* 0x000fe2000c000000 */
[----:B------:R-:W-:Y:S01]  /*3db0*/  UMOV UR38, 0x0 ;  /* 0x0000000000267882 */ /* 0x000fe20000000000 */
[----:B------:R-:W-:Y:S01]  /*3dc0*/  UMOV UR39, 0x82004a0 ;  /* 0x082004a000277882 */ /* 0x000fe20000000000 */
[----:B------:R-:W-:Y:S01]  /*3dd0*/  UMOV UR36, 0x0 ;  /* 0x0000000000247882 */ /* 0x000fe20000000000 */
[----:B------:R-:W-:Y:S01]  /*3de0*/  UMOV UR37, 0x82004a0 ;  /* 0x082004a000257882 */ /* 0x000fe20000000000 */
[----:B------:R-:W-:Y:S01]  /*3df0*/  UMOV UR34, 0x0 ;  /* 0x0000000000227882 */ /* 0x000fe20000000000 */
[----:B------:R-:W-:Y:S01]  /*3e00*/  UMOV UR35, 0x82004a0 ;  /* 0x082004a000237882 */ /* 0x000fe20000000000 */
[----:B-1----:R-:W-:-:S15]  /*3e10*/  R2UR UR44, R0 ;  /* 0x00000000002c72ca */ /* 0x002fde00000e0000 */
.L_x_84:
[C---:B------:R-:W-:Y:S02]  /*3e20*/  LEA R0, R8.reuse, UR26, 0x3 ;  /* 0x0000001a08007c11 */ /* 0x040fe4000f8e18ff */
[----:B------:R-:W-:Y:S02]  /*3e30*/  SHF.L.U32 R4, R3, 0x1f, RZ ;  /* 0x0000001f03047819 */ /* 0x000fe400000006ff */
[----:B------:R-:W-:Y:S02]  /*3e40*/  LEA R5, R8, UR26, 0x4 ;  /* 0x0000001a08057c11 */ /* 0x000fe4000f8e20ff */
[----:B------:R-:W1:Y:S02]  /*3e50*/  SYNCS.PHASECHK.TRANS64.TRYWAIT P0, [R0+URZ+0x100], R4 ;  /* 0x00010004000075a7 */ /* 0x000e6400080011ff */
[----:B-1-3--:R-:W-:Y:S05]  /*3e60*/  @!P0 BRA `(.L_x_77) ;  /* 0x0000005000088947 */ /* 0x00afea0003800000 */
.L_x_169:
[----:B-1----:R-:W1:Y:S01]  /*3e70*/  LDS.128 R4, [R5+0x190] ;  /* 0x0001900005047984 */ /* 0x002e620000000c00 */
[----:B------:R-:W-:Y:S02]  /*3e80*/  VIADD R0, R0, 0x110 ;  /* 0x0000011000007836 */ /* 0x000fe40000000000 */
[----:B------:R-:W-:Y:S01]  /*3e90*/  VIADD R8, R8, 0x1 ;  /* 0x0000000108087836 */ /* 0x000fe20000000000 */
[----:B------:R-:W-:Y:S01]  /*3ea0*/  @!PT LDS RZ, [RZ] ;  /* 0x00000000fffff984 */ /* 0x000fe20000000800 */
[----:B------:R-:W-:Y:S01]  /*3eb0*/  @!PT LDS RZ, [RZ] ;  /* 0x00000000fffff984 */ /* 0x000fe20000000800 */
[----:B------:R-:W-:Y:S01]  /*3ec0*/  @!PT LDS RZ, [RZ] ;  /* 0x00000000fffff984 */ /* 0x000fe20000000800 */
[----:B------:R-:W-:Y:S01]  /*3ed0*/  @!PT LDS RZ, [RZ] ;  /* 0x00000000fffff984 */ /* 0x000fe20000000800 */
[----:B------:R2:W-:Y:S06]  /*3ee0*/  MEMBAR.ALL.CTA ;  /* 0x0000000000007992 */ /* 0x0005ec0000008000 */
[----:B--2---:R-:W2:Y:S01]  /*3ef0*/  FENCE.VIEW.ASYNC.S ;  /* 0x00000000000073c6 */ /* 0x004ea20000000000 */
[----:B------:R-:W-:-:S04]  /*3f00*/  PRMT R0, RZ, 0x654, R0 ;  /* 0x00000654ff007816 */ /* 0x000fc80000000000 */
[----:B--2---:R2:W-:Y:S01]  /*3f10*/  SYNCS.ARRIVE.TRANS64.RED.A1T0 RZ, [R0+URZ], RZ ;  /* 0x000000ff00ff79a7 */ /* 0x0045e200081004ff */
[----:B-1----:R-:W-:Y:S01]  /*3f20*/  LOP3.LUT P1, RZ, R6, 0x1, RZ, 0xc0, !PT ;  /* 0x0000000106ff7812 */ /* 0x002fe2000782c0ff */
[----:B--2---:R-:W-:-:S12]  /*3f30*/  BRA.U UP3, `(.L_x_78) ;  /* 0x0000000503087547 */ /* 0x004fd8000b800000 */
[----:B------:R-:W1:Y:S01]  /*3f40*/  LDCU UR4, c[0x0][0x38c] ;  /* 0x00007180ff0477ac */ /* 0x000e620008000800 */
[----:B------:R-:W-:Y:S02]  /*3f50*/  PLOP3.LUT P2, PT, PT, PT, PT, 0x80, 0x8 ;  /* 0x000000000008781c */ /* 0x000fe40003f4f070 */
[----:B------:R-:W-:Y:S01]  /*3f60*/  SHF.L.U32 R4, R9, 0x1f, RZ ;  /* 0x0000001f09047819 */ /* 0x000fe200000006ff */
[----:B------:R-:W-:Y:S02]  /*3f70*/  ULEA UR31, UR32, UR26, 0x3 ;  /* 0x0000001a201f7291 */ /* 0x000fe4000f8e18ff */
[----:B------:R-:W-:Y:S02]  /*3f80*/  ULEA UR11, UR32, UR44, 0x6 ;  /* 0x0000002c200b7291 */ /* 0x000fe4000f8e30ff */
[----:B-1----:R-:W-:-:S06]  /*3f90*/  UISETP.GE.AND UP0, UPT, UR4, 0x1, UPT ;  /* 0x000000010400788c */ /* 0x002fcc000bf06270 */
[----:B------:R-:W-:-:S05]  /*3fa0*/  PLOP3.LUT P0, PT, PT, PT, UP0, 0x80, 0x8 ;  /* 0x000000000008781c */ /* 0x000fca0003f0f008 */
[----:B------:R-:W-:-:S08]  /*3fb0*/  @UP0 ULEA UR4, UR23, UR26, 0x3 ;  /* 0x0000001a17040291 */ /* 0x000fd0000f8e18ff */
[----:B------:R-:W-:-:S04]  /*3fc0*/  @P0 SHF.L.U32 R0, R2, 0x1f, RZ ;  /* 0x0000001f02000819 */ /* 0x000fc800000006ff */
[----:B------:R1:W2:Y:S01]  /*3fd0*/  @P0 SYNCS.PHASECHK.TRANS64.TRYWAIT P2, [UR4], R0 ;  /* 0x00000000ff0005a7 */ /* 0x0002a20008041104 */
[----:B------:R-:W3:Y:S02]  /*3fe0*/  SYNCS.PHASECHK.TRANS64.TRYWAIT P0, [UR31+0x140], R4 ;  /* 0x00014004ff0075a7 */ /* 0x000ee4000800111f */
[----:B-123--:R-:W-:Y:S05]  /*3ff0*/  @!P0 BRA `(.L_x_79) ;  /* 0x0000004c00b88947 */ /* 0x00efea0003800000 */
.L_x_171:
[----:B------:R-:W-:Y:S01]  /*4000*/  UMOV UR27, UR22 ;  /* 0x00000016001b7c82 */ /* 0x000fe20008000000 */
[----:B------:R-:W-:Y:S05]  /*4010*/  BRA.U !UP0, `(.L_x_80) ;  /* 0x0000000108c07547 */ /* 0x000fea000b800000 */
[----:B------:R-:W-:Y:S02]  /*4020*/  UIADD3 UR27, UPT, UPT, UR43, UR22, URZ ;  /* 0x000000162b1b7290 */ /* 0x000fe4000fffe0ff */
[----:B------:R-:W-:Y:S01]  /*4030*/  UPLOP3.LUT UP2, UPT, UPT, UPT, UPT, 0x40, 0x4 ;  /* 0x000000000004789c */ /* 0x000fe20003f4e870 */
[----:B------:R-:W-:Y:S01]  /*4040*/  UMOV UR24, UR33 ;  /* 0x0000002100187c82 */ /* 0x000fe20008000000 */
[----:B------:R-:W-:-:S09]  /*4050*/  UMOV UR10, UR23 ;  /* 0x00000017000a7c82 */ /* 0x000fd20008000000 */
.L_x_83:
[----:B--2---:R-:W-:Y:S01]  /*4060*/  ULEA UR5, UR10, UR26, 0x3 ;  /* 0x0000001a0a057291 */ /* 0x004fe2000f8e18ff */
[----:B---3--:R-:W-:Y:S11]  /*4070*/  @P2 BRA `(.L_x_81) ;  /* 0x00000000000c2947 */ /* 0x008ff60003800000 */
[----:B-1----:R-:W-:Y:S04]  /*4080*/  SHF.L.U32 R4, R2, 0x1f, RZ ;  /* 0x0000001f02047819 */ /* 0x002fe800000006ff */
[----:B------:R-:W1:Y:S02]  /*4090*/  SYNCS.PHASECHK.TRANS64.TRYWAIT P0, [UR5], R4 ;  /* 0x00000004ff0075a7 */ /* 0x000e640008001105 */
[----:B-1----:R-:W-:Y:S05]  /*40a0*/  @!P0 BRA `(.L_x_82) ;  /* 0x0000004c00a48947 */ /* 0x002fea0003800000 */
.L_x_81:
[----:B------:R-:W-:Y:S01]  /*40b0*/  UISETP.NE.AND UP0, UPT, UR24, 0x1, UPT ;  /* 0x000000011800788c */ /* 0x000fe2000bf05270 */
[----:B------:R-:W-:Y:S01]  /*40c0*/  PLOP3.LUT P2, PT, PT, PT, PT, 0x80, 0x8 ;  /* 0x000000000008781c */ /* 0x000fe20003f4f070 */
[----:B------:R-:W-:Y:S02]  /*40d0*/  UIADD3 UR4, UPT, UPT, UR10, 0x1, URZ ;  /* 0x000000010a047890 */ /* 0x000fe4000fffe0ff */
[----:B------:R-:W-:Y:S02]  /*40e0*/  UIADD3 UR25, UPT, UPT, UR5, 0x68, URZ ;  /* 0x0000006805197890 */ /* 0x000fe4000fffe0ff */
[----:B------:R-:W-:Y:S01]  /*40f0*/  UISETP.NE.AND UP1, UPT, UR4, 0xd, UPT ;  /* 0x0000000d0400788c */ /* 0x000fe2000bf25270 */
[----:B------:R-:W-:Y:S01]  /*4100*/  PLOP3.LUT P0, PT, PT, PT, UP0, 0x80, 0x8 ;  /* 0x000000000008781c */ /* 0x000fe20003f0f008 */
[----:B------:R-:W-:Y:S02]  /*4110*/  UIADD3 UR22, UPT, UPT, UR22, 0x1, URZ ;  /* 0x0000000116167890 */ /* 0x000fe4000fffe0ff */
[----:B------:R-:W-:Y:S02]  /*4120*/  USEL UR6, URZ, 0x1, UP1 ;  /* 0x00000001ff067887 */ /* 0x000fe40008800000 */
[----:B------:R-:W-:Y:S02]  /*4130*/  USEL UR23, UR4, URZ, UP1 ;  /* 0x000000ff04177287 */ /* 0x000fe40008800000 */
[----:B------:R-:W-:Y:S02]  /*4140*/  UIADD3 UR24, UPT, UPT, UR24, -0x1, URZ ;  /* 0xffffffff18187890 */ /* 0x000fe4000fffe0ff */
[----:B------:R-:W-:Y:S01]  /*4150*/  @UP0 ULEA UR4, UR23, UR26, 0x3 ;  /* 0x0000001a17040291 */ /* 0x000fe2000f8e18ff */
[----:B------:R-:W-:Y:S01]  /*4160*/  LOP3.LUT R2, R2, UR6, RZ, 0x3c, !PT ;  /* 0x0000000602027c12 */ /* 0x000fe2000f8e3cff */
[----:B------:R-:W-:Y:S02]  /*4170*/  ULEA UR6, UR10, UR30, 0x9 ;  /* 0x0000001e0a067291 */ /* 0x000fe4000f8e48ff */
[----:B------:R-:W-:Y:S01]  /*4180*/  UISETP.NE.AND UP0, UPT, UR22, UR27, UPT ;  /* 0x0000001b1600728c */ /* 0x000fe2000bf05270 */
[----:B-1----:R-:W-:Y:S01]  /*4190*/  @P0 SHF.L.U32 R0, R2, 0x1f, RZ ;  /* 0x0000001f02000819 */ /* 0x002fe200000006ff */
[----:B------:R-:W-:Y:S02]  /*41a0*/  UIADD3 UR20, UPT, UPT, UR6, 0x2, URZ ;  /* 0x0000000206147890 */ /* 0x000fe4000fffe0ff */
[----:B------:R-:W-:Y:S01]  /*41b0*/  UIADD3 UR16, UPT, UPT, UR6, 0x4, URZ ;  /* 0x0000000406107890 */ /* 0x000fe2000fffe0ff */
[----:B------:R2:W3:Y:S01]  /*41c0*/  @P0 SYNCS.PHASECHK.TRANS64.TRYWAIT P2, [UR4], R0 ;  /* 0x00000000ff0005a7 */ /* 0x0004e20008041104 */
[----:B------:R-:W-:Y:S02]  /*41d0*/  ULEA UR4, UR10, UR29, 0x9 ;  /* 0x0000001d0a047291 */ /* 0x000fe4000f8e48ff */
[----:B------:R-:W-:Y:S02]  /*41e0*/  UIADD3 UR12, UPT, UPT, UR6, 0x6, URZ ;  /* 0x00000006060c7890 */ /* 0x000fe4000fffe0ff */
[----:B------:R-:W-:Y:S02]  /*41f0*/  UIADD3 UR18, UPT, UPT, UR4, 0x2, URZ ;  /* 0x0000000204127890 */ /* 0x000fe4000fffe0ff */
[----:B------:R-:W-:Y:S02]  /*4200*/  UIADD3 UR14, UPT, UPT, UR4, 0x4, URZ ;  /* 0x00000004040e7890 */ /* 0x000fe4000fffe0ff */
[----:B------:R-:W-:Y:S01]  /*4210*/  UIADD3 UR8, UPT, UPT, UR4, 0x6, URZ ;  /* 0x0000000604087890 */ /* 0x000fe2000fffe0ff */
[----:B------:R-:W-:Y:S01]  /*4220*/  UMOV UR7, 0x40004040 ;  /* 0x4000404000077882 */ /* 0x000fe20000000000 */
[----:B------:R-:W-:Y:S01]  /*4230*/  UMOV UR5, 0x40004040 ;  /* 0x4000404000057882 */ /* 0x000fe20000000000 */
[----:B------:R-:W-:Y:S01]  /*4240*/  UMOV UR21, 0x40004040 ;  /* 0x4000404000157882 */ /* 0x000fe20000000000 */
[----:B------:R2:W-:Y:S01]  /*4250*/  UTCIMMA.2CTA gdesc[UR4], gdesc[UR6], tmem[UR11], tmem[UR40], idesc[UR41], UP2 ;  /* 0x00ff2806040075ea */ /* 0x0005e2000920010b */
[----:B------:R-:W-:Y:S01]  /*4260*/  UPLOP3.LUT UP2, UPT, UPT, UPT, UPT, 0x80, 0x8 ;  /* 0x000000000008789c */ /* 0x000fe20003f4f070 */
[----:B------:R-:W-:Y:S01]  /*4270*/  UMOV UR19, 0x40004040 ;  /* 0x4000404000137882 */ /* 0x000fe20000000000 */
[----:B------:R-:W-:Y:S01]  /*4280*/  UMOV UR17, 0x40004040 ;  /* 0x4000404000117882 */ /* 0x000fe20000000000 */
[----:B------:R2:W-:Y:S01]  /*4290*/  UTCIMMA.2CTA gdesc[UR18], gdesc[UR20], tmem[UR11], tmem[UR38], idesc[UR39], UPT ;  /* 0x00ff2614120075ea */ /* 0x0005e2000ba0010b */
[----:B------:R-:W-:Y:S01]  /*42a0*/  UMOV UR15, 0x40004040 ;  /* 0x40004040000f7882 */ /* 0x000fe20000000000 */
[----:B------:R-:W-:Y:S01]  /*42b0*/  UMOV UR13, 0x40004040 ;  /* 0x40004040000d7882 */ /* 0x000fe20000000000 */
[----:B------:R-:W-:Y:S01]  /*42c0*/  UMOV UR9, 0x40004040 ;  /* 0x4000404000097882 */ /* 0x000fe20000000000 */
[----:B------:R2:W-:Y:S01]  /*42d0*/  UTCIMMA.2CTA gdesc[UR14], gdesc[UR16], tmem[UR11], tmem[UR36], idesc[UR37], UPT ;  /* 0x00ff24100e0075ea */ /* 0x0005e2000ba0010b */
[----:B------:R2:W-:Y:S01]  /*42e0*/  UTCIMMA.2CTA gdesc[UR8], gdesc[UR12], tmem[UR11], tmem[UR34], idesc[UR35], UPT ;  /* 0x00ff220c080075ea */ /* 0x0005e2000ba0010b */
[----:B------:R2:W-:Y:S01]  /*42f0*/  UTCBAR.2CTA.MULTICAST [UR25], URZ, UR28 ;  /* 0x000000ff190073e9 */ /* 0x0005e2000820081c */
[----:B------:R-:W-:Y:S01]  /*4300*/  UMOV UR10, UR23 ;  /* 0x00000017000a7c82 */ /* 0x000fe20008000000 */
[----:B------:R-:W-:Y:S05]  /*4310*/  BRA.U UP0, `(.L_x_83) ;  /* 0xfffffffd00507547 */ /* 0x000fea000b83ffff */
.L_x_80:
[----:B--2---:R-:W-:Y:S01]  /*4320*/  UIADD3 UR4, UPT, UPT, UR31, 0x120, URZ ;  /* 0x000001201f047890 */ /* 0x004fe2000fffe0ff */
[----:B------:R-:W-:-:S08]  /*4330*/  UMOV UR22, UR27 ;  /* 0x0000001b00167c82 */ /* 0x000fd00008000000 */
[----:B------:R2:W-:Y:S01]  /*4340*/  UTCBAR.2CTA.MULTICAST [UR4], URZ, UR42 ;  /* 0x000000ff040073e9 */ /* 0x0005e2000820082a */
[----:B------:R-:W-:Y:S02]  /*4350*/  NOP ;  /* 0x0000000000007918 */ /* 0x000fe40000000000 */
.L_x_78:
[----:B--2---:R-:W-:Y:S01]  /*4360*/  UIADD3 UR4, UPT, UPT, UR32, 0x1, URZ ;  /* 0x0000000120047890 */ /* 0x004fe2000fffe0ff */
[----:B------:R-:W-:-:S03]  /*4370*/  ISETP.NE.AND P0, PT, R8, 0x2, PT ;  /* 0x000000020800780c */ /* 0x000fc60003f05270 */
[----:B------:R-:W-:Y:S01]  /*4380*/  UISETP.NE.AND UP0, UPT, UR4, 0x4, UPT ;  /* 0x000000040400788c */ /* 0x000fe2000bf05270 */
[----:B-1----:R-:W-:Y:S02]  /*4390*/  SEL R0, RZ, 0x1, P0 ;  /* 0x00000001ff007807 */ /* 0x002fe40000000000 */
[----:B------:R-:W-:Y:S01]  /*43a0*/  SEL R8, R8, RZ, P0 ;  /* 0x000000ff08087207 */ /* 0x000fe20000000000 */
[----:B------:R-:W-:Y:S01]  /*43b0*/  USEL UR5, URZ, 0x1, UP0 ;  /* 0x00000001ff057887 */ /* 0x000fe20008000000 */
[----:B------:R-:W-:Y:S01]  /*43c0*/  LOP3.LUT R3, R3, R0, RZ, 0x3c, !PT ;  /* 0x0000000003037212 */ /* 0x000fe200078e3cff */
[----:B------:R-:W-:-:S04]  /*43d0*/  USEL UR32, UR4, URZ, UP0 ;  /* 0x000000ff04207287 */ /* 0x000fc80008000000 */
[----:B------:R-:W-:Y:S01]  /*43e0*/  LOP3.LUT R9, R9, UR5, RZ, 0x3c, !PT ;  /* 0x0000000509097c12 */ /* 0x000fe2000f8e3cff */
[----:B------:R-:W-:Y:S07]  /*43f0*/  @P1 BRA `(.L_x_84) ;  /* 0xfffffff800881947 */ /* 0x000fee000383ffff */
[----:B------:R-:W1:Y:S01]  /*4400*/  S2UR UR8, SR_CgaCtaId ;  /* 0x00000000000879c3 */ /* 0x000e620000008800 */
[----:B------:R-:W-:Y:S01]  /*4410*/  ELECT P0, URZ, PT ;  /* 0x0000000000ff782f */ /* 0x000fe20003800000 */
[----:B------:R-:W-:Y:S01]  /*4420*/  HFMA2 R0, -RZ, RZ, 0, 5.9604644775390625e-08 ;  /* 0x00000001ff007431 */ /* 0x000fe200000001ff */
[----:B------:R-:W-:-:S05]  /*4430*/  UMOV UR4, 0x40 ;  /* 0x0000004000047882 */ /* 0x000fca0000000000 */
[----:B------:R-:W-:Y:S01]  /*4440*/  UVIRTCOUNT.DEALLOC.SMPOOL 0x80 ;  /* 0x000000800000784c */ /* 0x000fe20000000000 */
[----:B------:R-:W-:Y:S02]  /*4450*/  UISETP.NE.AND UP1, UPT, UR47, URZ, UPT ;  /* 0x000000ff2f00728c */ /* 0x000fe4000bf25270 */
[----:B-1----:R-:W-:-:S09]  /*4460*/  ULEA UR8, UR8, UR4, 0x18 ;  /* 0x0000000408087291 */ /* 0x002fd2000f8ec0ff */
[----:B------:R1:W-:Y:S01]  /*4470*/  @P0 STS.U8 [UR8+0x1c], R0 ;  /* 0x00001c00ff000988 */ /* 0x0003e20008000008 */
[----:B------:R-:W-:Y:S05]  /*4480*/  BRA.U UP1, `(.L_x_85) ;  /* 0x0000000101a07547 */ /* 0x000fea000b800000 */
[----:B------:R-:W-:Y:S01]  /*4490*/  UIADD3 UR7, UPT, UPT, UR26, 0x140, URZ ;  /* 0x000001401a077890 */ /* 0x000fe2000fffe0ff */
[----:B------:R-:W-:-:S03]  /*44a0*/  SHF.L.U32 R2, R9, 0x1f, RZ ;  /* 0x0000001f09027819 */ /* 0x000fc600000006ff */
[----:B------:R-:W-:-:S09]  /*44b0*/  ULEA UR4, UR32, UR7, 0x3 ;  /* 0x0000000720047291 */ /* 0x000fd2000f8e18ff */
[----:B------:R-:W2:Y:S02]  /*44c0*/  SYNCS.PHASECHK.TRANS64.TRYWAIT P0, [UR4], R2 ;  /* 0x00000002ff0075a7 */ /* 0x000ea40008001104 */
[----:B--2---:R-:W-:Y:S05]  /*44d0*/  @!P0 BRA `(.L_x_86) ;  /* 0x0000004800b08947 */ /* 0x004fea0003800000 */
.L_x_174:
        /* <DEDUP_REMOVED lines=9> */
.L_x_176:
        /* <DEDUP_REMOVED lines=9> */
.L_x_178:
[----:B------:R-:W-:-:S04]  /*4600*/  UIADD3 UR4, UPT, UPT, UR4, 0x1, URZ ;  /* 0x0000000104047890 */ /* 0x000fc8000fffe0ff */
[----:B------:R-:W-:-:S04]  /*4610*/  UISETP.NE.AND UP0, UPT, UR4, 0x4, UPT ;  /* 0x000000040400788c */ /* 0x000fc8000bf05270 */
[----:B------:R-:W-:Y:S02]  /*4620*/  USEL UR5, URZ, 0x1, UP0 ;  /* 0x00000001ff057887 */ /* 0x000fe40008000000 */
[----:B------:R-:W-:-:S04]  /*4630*/  USEL UR4, UR4, URZ, UP0 ;  /* 0x000000ff04047287 */ /* 0x000fc80008000000 */
[----:B------:R-:W-:Y:S01]  /*4640*/  ULEA UR4, UR4, UR7, 0x3 ;  /* 0x0000000704047291 */ /* 0x000fe2000f8e18ff */
[----:B------:R-:W-:-:S04]  /*4650*/  LOP3.LUT R2, R2, UR5, RZ, 0x3c, !PT ;  /* 0x0000000502027c12 */ /* 0x000fc8000f8e3cff */
[----:B------:R-:W-:Y:S01]  /*4660*/  SHF.L.U32 R2, R2, 0x1f, RZ ;  /* 0x0000001f02027819 */ /* 0x000fe200000006ff */
[----:B-1----:R-:W-:-:S04]  /*4670*/  IMAD.U32 R0, RZ, RZ, UR4 ;  /* 0x00000004ff007e24 */ /* 0x002fc8000f8e00ff */
[----:B------:R1:W2:Y:S03]  /*4680*/  SYNCS.PHASECHK.TRANS64.TRYWAIT P0, [R0+URZ], R2 ;  /* 0x00000002000075a7 */ /* 0x0002a600080011ff */
[----:B--2---:R-:W-:Y:S05]  /*4690*/  @!P0 NANOSLEEP.SYNCS 0x989680 ;  /* 0x009896800000895d */ /* 0x004fea0003900000 */
[----:B------:R-:W2:Y:S02]  /*46a0*/  @!P0 SYNCS.PHASECHK.TRANS64 P0, [R0+URZ], R2 ;  /* 0x00000002000085a7 */ /* 0x000ea400080010ff */
[----:B--2---:R-:W-:Y:S05]  /*46b0*/  @P0 BRA `(.L_x_89) ;  /* 0x0000000000200947 */ /* 0x004fea0003800000 */
.L_x_90:
[----:B--2---:R2:W4:Y:S02]  /*46c0*/  SYNCS.PHASECHK.TRANS64.TRYWAIT P0, [R0+URZ], R2 ;  /* 0x00000002000075a7 */ /* 0x00452400080011ff */
[----:B----4-:R-:W-:Y:S05]  /*46d0*/  @!P0 NANOSLEEP.SYNCS 0x989680 ;  /* 0x009896800000895d */ /* 0x010fea0003900000 */
[----:B------:R-:W4:Y:S02]  /*46e0*/  @!P0 SYNCS.PHASECHK.TRANS64 P0, [R0+URZ], R2 ;  /* 0x00000002000085a7 */ /* 0x000f2400080010ff */
[----:B----4-:R-:W-:Y:S05]  /*46f0*/  @!P0 BRA `(.L_x_90) ;  /* 0xfffffffc00f08947 */ /* 0x010fea000383ffff */
[----:B------:R-:W-:Y:S05]  /*4700*/  BRA `(.L_x_89) ;  /* 0x00000000000c7947 */ /* 0x000fea0003800000 */
.L_x_85:
[----:B------:R-:W-:-:S04]  /*4710*/  UIADD3 UR4, UPT, UPT, UR26, 0x180, URZ ;  /* 0x000001801a047890 */ /* 0x000fc8000fffe0ff */
[----:B------:R-:W-:-:S09]  /*4720*/  UPRMT UR4, UR48, 0x654, UR4 ;  /* 0x0000065430047896 */ /* 0x000fd20008000004 */
[----:B------:R-:W-:Y:S03]  /*4730*/  SYNCS.ARRIVE.TRANS64.RED.A1T0 RZ, [UR4], RZ ;  /* 0x000000ffffff79a7 */ /* 0x000fe60008100404 */
.L_x_89:
[----:B-12---:R-:W-:Y:S01]  /*4740*/  SHF.L.U32 R2, RZ, 0x1f, RZ ;  /* 0x0000001fff027819 */ /* 0x006fe200000006ff */
[----:B------:R-:W-:Y:S01]  /*4750*/  UIADD3 UR4, UPT, UPT, UR26, 0x180, URZ ;  /* 0x000001801a047890 */ /* 0x000fe2000fffe0ff */
[----:B------:R-:W-:Y:S02]  /*4760*/  PLOP3.LUT P0, PT, PT, PT, UP1, 0x80, 0x8 ;  /* 0x000000000008781c */ /* 0x000fe40003f0f018 */
[----:B------:R-:W1:Y:S02]  /*4770*/  SYNCS.PHASECHK.TRANS64.TRYWAIT P1, [UR26+0x180], R2 ;  /* 0x00018002ff0075a7 */ /* 0x000e64000802111a */
[----:B-1----:R-:W-:Y:S09]  /*4780*/  @!P1 BRA `(.L_x_91) ;  /* 0x00000048004c9947 */ /* 0x002ff20003800000 */
.L_x_180:
[----:B------:R-:W-:Y:S01]  /*4790*/  @!UP1 UPRMT UR4, UR48, 0x654, UR4 ;  /* 0x0000065430049896 */ /* 0x000fe20008000004 */
[----:B------:R-:W-:Y:S01]  /*47a0*/  UMOV UR5, 0xffff ;  /* 0x0000ffff00057882 */ /* 0x000fe20000000000 */
[----:B------:R-:W-:-:S07]  /*47b0*/  UMOV UR6, 0x1 ;  /* 0x0000000100067882 */ /* 0x000fce0000000000 */
[----:B------:R-:W-:Y:S01]  /*47c0*/  @!P0 SYNCS.ARRIVE.TRANS64.RED.A1T0 RZ, [UR4], RZ ;  /* 0x000000ffffff89a7 */ /* 0x000fe20008100404 */
[----:B------:R-:W-:Y:S01]  /*47d0*/  NOP ;  /* 0x0000000000007918 */ /* 0x000fe20000000000 */
[----:B-1----:R-:W1:Y:S01]  /*47e0*/  LDS R0, [UR8+0x14] ;  /* 0x00001408ff007984 */ /* 0x002e620008000800 */
[----:B------:R-:W-:-:S04]  /*47f0*/  ULOP3.LUT UR4, UR44, 0xffff, URZ, 0xc0, !UPT ;  /* 0x0000ffff2c047892 */ /* 0x000fc8000f8ec0ff */
[----:B------:R-:W-:-:S04]  /*4800*/  USHF.R.U32.HI UR4, URZ, 0x5, UR4 ;  /* 0x00000005ff047899 */ /* 0x000fc80008011604 */
[----:B------:R-:W-:Y:S02]  /*4810*/  USHF.L.U32 UR5, UR5, UR4, URZ ;  /* 0x0000000405057299 */ /* 0x000fe400080006ff */
[----:B------:R-:W-:-:S04]  /*4820*/  USHF.L.U32 UR4, UR6, UR4, URZ ;  /* 0x0000000406047299 */ /* 0x000fc800080006ff */
[----:B-1----:R-:W-:-:S04]  /*4830*/  LOP3.LUT R0, R0, UR5, RZ, 0xc0, !PT ;  /* 0x0000000500007c12 */ /* 0x002fc8000f8ec0ff */
[----:B------:R-:W-:-:S13]  /*4840*/  ISETP.NE.AND P0, PT, R0, UR5, PT ;  /* 0x0000000500007c0c */ /* 0x000fda000bf05270 */
[----:B------:R-:W-:Y:S05]  /*4850*/  @P0 BRA `(.L_x_92) ;  /* 0x0000000000580947 */ /* 0x000fea0003800000 */
[----:B------:R-:W1:Y:S02]  /*4860*/  LDS R0, [UR8+0x18] ;  /* 0x00001808ff007984 */ /* 0x000e640008000800 */
[----:B-1----:R-:W-:-:S04]  /*4870*/  LOP3.LUT R0, R0, UR4, RZ, 0xc0, !PT ;  /* 0x0000000400007c12 */ /* 0x002fc8000f8ec0ff */
[----:B------:R-:W-:-:S13]  /*4880*/  ISETP.NE.AND P0, PT, R0, UR4, PT ;  /* 0x0000000400007c0c */ /* 0x000fda000bf05270 */
[----:B------:R-:W-:Y:S05]  /*4890*/  @P0 BRA `(.L_x_93) ;  /* 0x00000000003c0947 */ /* 0x000fea0003800000 */
[----:B------:R-:W1:Y:S01]  /*48a0*/  S2R R2, SR_LANEID ;  /* 0x0000000000027919 */ /* 0x000e620000000000 */
[----:B------:R-:W-:-:S06]  /*48b0*/  ULOP3.LUT UR5, URZ, UR5, URZ, 0x33, !UPT ;  /* 0x00000005ff057292 */ /* 0x000fcc000f8e33ff */
[----:B------:R-:W-:-:S04]  /*48c0*/  IMAD.U32 R0, RZ, RZ, UR5 ;  /* 0x00000005ff007e24 */ /* 0x000fc8000f8e00ff */
[----:B------:R2:W4:Y:S02]  /*48d0*/  REDUX UR7, R0 ;  /* 0x00000000000773c4 */ /* 0x0005240000000000 */
[----:B------:R1:W-:Y:S01]  /*48e0*/  UTCATOMSWS.AND URZ, UR5 ;  /* 0x0000000500ff79e3 */ /* 0x0003e20008000000 */
[----:B--2---:R-:W-:Y:S01]  /*48f0*/  LOP3.LUT R0, RZ, UR4, RZ, 0x33, !PT ;  /* 0x00000004ff007c12 */ /* 0x004fe2000f8e33ff */
[----:B------:R-:W-:Y:S02]  /*4900*/  VOTEU.ANY UR4, UPT, PT ;  /* 0x0000000000047886 */ /* 0x000fe400038e0100 */
[----:B------:R-:W-:Y:S02]  /*4910*/  UFLO.U32 UR4, UR4 ;  /* 0x00000004000472bd */ /* 0x000fe400080e0000 */
[----:B------:R-:W2:Y:S04]  /*4920*/  REDUX UR6, R0 ;  /* 0x00000000000673c4 */ /* 0x000ea80000000000 */
[----:B-1----:R-:W-:-:S02]  /*4930*/  ISETP.EQ.U32.AND P0, PT, R2, UR4, PT ;  /* 0x0000000402007c0c */ /* 0x002fc4000bf02070 */
[----:B----4-:R-:W-:-:S11]  /*4940*/  MOV R2, UR7 ;  /* 0x0000000700027c02 */ /* 0x010fd60008000f00 */
[----:B------:R1:W-:Y:S01]  /*4950*/  @P0 ATOMS.AND RZ, [UR8+0x14], R2 ;  /* 0x00001402ffff098c */ /* 0x0003e2000a800008 */
[----:B--2---:R-:W-:-:S05]  /*4960*/  IMAD.U32 R0, RZ, RZ, UR6 ;  /* 0x00000006ff007e24 */ /* 0x004fca000f8e00ff */
[----:B------:R1:W-:Y:S01]  /*4970*/  @P0 ATOMS.AND RZ, [UR8+0x18], R0 ;  /* 0x00001800ffff098c */ /* 0x0003e2000a800008 */
[----:B------:R-:W-:Y:S05]  /*4980*/  BRA `(.L_x_94) ;  /* 0x0000000000147947 */ /* 0x000fea0003800000 */
.L_x_93:
[----:B------:R-:W-:Y:S02]  /*4990*/  MOV R2, 0x49b0 ;  /* 0x000049b000027802 */ /* 0x000fe40000000f00 */
[----:B---3-5:R-:W-:Y:S05]  /*49a0*/  CALL.REL.NOINC `($__internal_0_$__cuda_sm10x_tcgen05_guardrail_trap_col_being_dealloced_not_returned_by_alloc) ;  /* 0x0000004800a07944 */ /* 0x028fea0003c00000 */
[----:B------:R-:W-:Y:S05]  /*49b0*/  BRA `(.L_x_94) ;  /* 0x0000000000087947 */ /* 0x000fea0003800000 */
.L_x_92:
[----:B------:R-:W-:Y:S02]  /*49c0*/  MOV R2, 0x49e0 ;  /* 0x000049e000027802 */ /* 0x000fe40000000f00 */
[----:B---3-5:R-:W-:Y:S05]  /*49d0*/  CALL.REL.NOINC `($__internal_2_$__cuda_sm10x_tcgen05_guardrail_trap_unallocated_columns_being_dealloced) ;  /* 0x0000004800ac7944 */ /* 0x028fea0003c00000 */
.L_x_94:
[----:B------:R-:W-:Y:S01]  /*49e0*/  NOP ;  /* 0x0000000000007918 */ /* 0x000fe20000000000 */
[----:B------:R-:W-:Y:S05]  /*49f0*/  EXIT ;  /* 0x000000000000794d */ /* 0x000fea0003800000 */
.L_x_65:
[----:B------:R-:W-:-:S09]  /*4a00*/  UISETP.NE.OR UP0, UPT, UR25, 0x3, !UP3 ;  /* 0x000000031900788c */ /* 0x000fd2000df05670 */
[----:B------:R-:W-:Y:S05]  /*4a10*/  BRA.U UP0, `(.L_x_95) ;  /* 0x0000000d00b47547 */ /* 0x000fea000b800000 */
[----:B------:R-:W1:Y:S01]  /*4a20*/  LDCU UR31, c[0x0][0x370] ;  /* 0x00006e00ff1f77ac */ /* 0x000e620008000800 */
[----:B------:R-:W2:Y:S01]  /*4a30*/  LDC.64 R16, c[0x0][0x348] ;  /* 0x0000d200ff107b82 */ /* 0x000ea20000000a00 */
[----:B------:R-:W-:Y:S02]  /*4a40*/  HFMA2 R13, -RZ, RZ, 0, 0 ;  /* 0x00000000ff0d7431 */ /* 0x000fe400000001ff */
[----:B------:R-:W-:Y:S01]  /*4a50*/  IMAD.MOV.U32 R15, RZ, RZ, 0x1 ;  /* 0x00000001ff0f7424 */ /* 0x000fe200078e00ff */
[----:B------:R-:W1:Y:S01]  /*4a60*/  LDCU.128 UR32, c[0x0][0xb10] ;  /* 0x00016200ff2077ac */ /* 0x000e620008000c00 */
[----:B------:R-:W-:Y:S01]  /*4a70*/  IMAD.MOV.U32 R14, RZ, RZ, RZ ;  /* 0x000000ffff0e7224 */ /* 0x000fe200078e00ff */
[----:B------:R-:W-:Y:S01]  /*4a80*/  MOV R7, 0x1000 ;  /* 0x0000100000077802 */ /* 0x000fe20000000f00 */
[----:B------:R-:W3:Y:S01]  /*4a90*/  LDCU UR30, c[0x0][0x374] ;  /* 0x00006e80ff1e77ac */ /* 0x000ee20008000800 */
[----:B------:R-:W4:Y:S01]  /*4aa0*/  LDC.64 R2, c[0x0][0x888] ;  /* 0x00022200ff027b82 */ /* 0x000f220000000a00 */
[----:B------:R-:W3:Y:S01]  /*4ab0*/  LDCU UR15, c[0x0][0xb0c] ;  /* 0x00016180ff0f77ac */ /* 0x000ee20008000800 */
[----:B------:R-:W2:Y:S06]  /*4ac0*/  LDCU UR40, c[0x0][0xb20] ;  /* 0x00016400ff2877ac */ /* 0x000eac0008000800 */
[----:B------:R-:W4:Y:S01]  /*4ad0*/  LDC.64 R4, c[0x0][0x890] ;  /* 0x00022400ff047b82 */ /* 0x000f220000000a00 */
[----:B------:R-:W2:Y:S01]  /*4ae0*/  LDCU UR4, c[0x0][0xb30] ;  /* 0x00016600ff0477ac */ /* 0x000ea20008000800 */
[----:B------:R-:W-:Y:S01]  /*4af0*/  UMOV UR21, 0x400 ;  /* 0x0000040000157882 */ /* 0x000fe20000000000 */
[----:B-1----:R-:W-:-:S02]  /*4b00*/  UIMAD.WIDE.U32 UR6, UR31, UR32, URZ ;  /* 0x000000201f0672a5 */ /* 0x002fc4000f8e00ff */
[----:B---3--:R-:W-:Y:S02]  /*4b10*/  UIMAD.WIDE.U32 UR8, UR30, UR35, URZ ;  /* 0x000000231e0872a5 */ /* 0x008fe4000f8e00ff */
[----:B------:R-:W-:Y:S02]  /*4b20*/  ULEA UR21, UR46, UR21, 0x18 ;  /* 0x000000152e157291 */ /* 0x000fe4000f8ec0ff */
[----:B------:R-:W-:Y:S02]  /*4b30*/  UPLOP3.LUT UP3, UPT, UPT, UPT, UPT, 0x40, 0x4 ;  /* 0x000000000004789c */ /* 0x000fe40003f6e870 */
[----:B------:R-:W-:Y:S01]  /*4b40*/  UIADD3 UR37, UPT, UPT, UR21, 0xd8, URZ ;  /* 0x000000d815257890 */ /* 0x000fe2000fffe0ff */
[----:B------:R-:W-:Y:S01]  /*4b50*/  UMOV UR6, UR7 ;  /* 0x0000000700067c82 */ /* 0x000fe20008000000 */
[----:B------:R-:W-:Y:S01]  /*4b60*/  UMOV UR38, UR9 ;  /* 0x0000000900267c82 */ /* 0x000fe20008000000 */
[----:B------:R-:W-:Y:S02]  /*4b70*/  UISETP.GE.AND UP0, UPT, UR42, 0x1, UPT ;  /* 0x000000012a00788c */ /* 0x000fe4000bf06270 */
[----:B------:R-:W-:Y:S01]  /*4b80*/  UISETP.NE.AND UP4, UPT, UR42, 0x1, UPT ;  /* 0x000000012a00788c */ /* 0x000fe2000bf85270 */
[----:B------:R-:W1:Y:S01]  /*4b90*/  LDCU.64 UR22, c[0x0][0xb28] ;  /* 0x00016500ff1677ac */ /* 0x000e620008000a00 */
[----:B------:R-:W-:-:S02]  /*4ba0*/  UISETP.NE.AND UP6, UPT, UR15, 0x1, UPT ;  /* 0x000000010f00788c */ /* 0x000fc4000bfc5270 */
[----:B------:R-:W-:Y:S02]  /*4bb0*/  UISETP.NE.AND UP5, UPT, UR34, 0x1, UPT ;  /* 0x000000012200788c */ /* 0x000fe4000bfa5270 */
[----:B------:R-:W-:Y:S02]  /*4bc0*/  UIADD3 UR25, UPT, UPT, UR21, 0xd0, URZ ;  /* 0x000000d015197890 */ /* 0x000fe4000fffe0ff */
[----:B------:R-:W-:Y:S02]  /*4bd0*/  UPRMT UR37, UR46, 0x654, UR37 ;  /* 0x000006542e257896 */ /* 0x000fe40008000025 */
[----:B------:R-:W-:Y:S02]  /*4be0*/  USHF.R.U32.HI UR39, URZ, UR33, UR6 ;  /* 0x00000021ff277299 */ /* 0x000fe40008011606 */
[----:B--2---:R-:W-:Y:S02]  /*4bf0*/  USHF.R.U32.HI UR38, URZ, UR40, UR38 ;  /* 0x00000028ff267299 */ /* 0x004fe40008011626 */
[----:B------:R-:W-:-:S11]  /*4c00*/  UISETP.NE.AND UP2, UPT, UR4, 0x1, UPT ;  /* 0x000000010400788c */ /* 0x000fd6000bf45270 */
.L_x_104:
[C---:B------:R-:W-:Y:S02]  /*4c10*/  LEA R12, R14.reuse, UR21, 0x3 ;  /* 0x000000150e0c7c11 */ /* 0x040fe4000f8e18ff */
[----:B------:R-:W-:Y:S02]  /*4c20*/  SHF.L.U32 R0, R13, 0x1f, RZ ;  /* 0x0000001f0d007819 */ /* 0x000fe400000006ff */
[----:B------:R-:W-:Y:S02]  /*4c30*/  LEA R8, R14, UR21, 0x4 ;  /* 0x000000150e087c11 */ /* 0x000fe4000f8e20ff */
[----:B--2---:R-:W2:Y:S02]  /*4c40*/  SYNCS.PHASECHK.TRANS64.TRYWAIT P0, [R12+URZ+0x100], R0 ;  /* 0x000100000c0075a7 */ /* 0x004ea400080011ff */
[----:B--2---:R-:W-:Y:S05]  /*4c50*/  @!P0 BRA `(.L_x_96) ;  /* 0x0000004400308947 */ /* 0x004fea0003800000 */
.L_x_181:
[----:B------:R-:W3:Y:S01]  /*4c60*/  LDS.128 R8, [R8+0x190] ;  /* 0x0001900008087984 */ /* 0x000ee20000000c00 */
[----:B------:R-:W-:Y:S01]  /*4c70*/  UISETP.GE.AND UP0, UPT, UR42, 0x1, UPT ;  /* 0x000000012a00788c */ /* 0x000fe2000bf06270 */
[----:B------:R-:W-:Y:S01]  /*4c80*/  @!PT LDS RZ, [RZ] ;  /* 0x00000000fffff984 */ /* 0x000fe20000000800 */
[----:B------:R-:W-:Y:S01]  /*4c90*/  @!PT LDS RZ, [RZ] ;  /* 0x00000000fffff984 */ /* 0x000fe20000000800 */
[----:B------:R-:W-:Y:S01]  /*4ca0*/  @!PT LDS RZ, [RZ] ;  /* 0x00000000fffff984 */ /* 0x000fe20000000800 */
[----:B------:R-:W-:Y:S01]  /*4cb0*/  @!PT LDS RZ, [RZ] ;  /* 0x00000000fffff984 */ /* 0x000fe20000000800 */
[----:B------:R1:W-:Y:S06]  /*4cc0*/  MEMBAR.ALL.CTA ;  /* 0x0000000000007992 */ /* 0x0003ec0000008000 */
[----:B-1----:R-:W1:Y:S01]  /*4cd0*/  FENCE.VIEW.ASYNC.S ;  /* 0x00000000000073c6 */ /* 0x002e620000000000 */
[----:B---3--:R-:W-:Y:S11]  /*4ce0*/  LOP3.LUT P0, RZ, R10, 0x1, RZ, 0xc0, !PT ;  /* 0x000000010aff7812 */ /* 0x008ff6000780c0ff */
[----:B------:R-:W-:Y:S02]  /*4cf0*/  @!UPT UIADD3 URZ, UPT, UPT, URZ, URZ, URZ ;  /* 0x000000fffffff290 */ /* 0x000fe4000fffe0ff */
[----:B-1----:R-:W-:Y:S01]  /*4d00*/  VOTEU.ANY UP1, P0 ;  /* 0x0000000000ff7886 */ /* 0x002fe20000020100 */
[----:B------:R-:W-:Y:S11]  /*4d10*/  PLOP3.LUT P0, PT, PT, PT, UP1, 0x80, 0x8 ;  /* 0x000000000008781c */ /* 0x000ff60003f0f018 */
[----:B------:R-:W-:Y:S02]  /*4d20*/  @!UPT UIADD3 URZ, UPT, UPT, URZ, URZ, URZ ;  /* 0x000000fffffff290 */ /* 0x000fe4000fffe0ff */
[----:B--2---:R-:W-:Y:S02]  /*4d30*/  @P0 SHF.R.U32.HI R0, RZ, 0x10, R9 ;  /* 0x00000010ff000819 */ /* 0x004fe40000011609 */
[----:B------:R-:W-:Y:S02]  /*4d40*/  @P0 MOV R6, R8 ;  /* 0x0000000800060202 */ /* 0x000fe40000000f00 */
[----:B------:R-:W-:Y:S01]  /*4d50*/  @P0 R2UR UR4, R0 ;  /* 0x00000000000402ca */ /* 0x000fe200000e0000 */
[----:B------:R-:W-:Y:S01]  /*4d60*/  VIADD R0, R12, 0x110 ;  /* 0x000001100c007836 */ /* 0x000fe20000000000 */
[----:B------:R-:W-:Y:S02]  /*4d70*/  @P0 LOP3.LUT R8, R9, 0xffff, RZ, 0xc0, !PT ;  /* 0x0000ffff09080812 */ /* 0x000fe400078ec0ff */
[----:B------:R-:W-:Y:S02]  /*4d80*/  @P0 R2UR UR6, R6 ;  /* 0x00000000060602ca */ /* 0x000fe400000e0000 */
[----:B------:R-:W-:Y:S02]  /*4d90*/  PRMT R0, RZ, 0x654, R0 ;  /* 0x00000654ff007816 */ /* 0x000fe40000000000 */
[----:B------:R-:W-:Y:S02]  /*4da0*/  @P0 R2UR UR5, R8 ;  /* 0x00000000080502ca */ /* 0x000fe400000e0000 */
[----:B------:R1:W-:Y:S03]  /*4db0*/  SYNCS.ARRIVE.TRANS64.RED.A1T0 RZ, [R0+URZ], RZ ;  /* 0x000000ff00ff79a7 */ /* 0x0003e600081004ff */
[----:B------:R-:W-:Y:S04]  /*4dc0*/  @UP1 UMOV UR29, UR4 ;  /* 0x00000004001d1c82 */ /* 0x000fe80008000000 */
[----:B------:R-:W-:Y:S04]  /*4dd0*/  @UP1 UMOV UR14, UR6 ;  /* 0x00000006000e1c82 */ /* 0x000fe80008000000 */
[----:B------:R-:W-:Y:S01]  /*4de0*/  @UP1 UMOV UR13, UR5 ;  /* 0x00000005000d1c82 */ /* 0x000fe20008000000 */
[----:B------:R-:W-:Y:S05]  /*4df0*/  BRA.U !UP0, `(.L_x_97) ;  /* 0x0000000108a47547 */ /* 0x000fea000b800000 */
[----:B------:R-:W-:Y:S02]  /*4e00*/  UIMAD.WIDE.U32 UR8, UR13, UR35, URZ ;  /* 0x000000230d0872a5 */ /* 0x000fe4000f8e00ff */
[----:B------:R-:W-:Y:S02]  /*4e10*/  UIMAD.WIDE.U32 UR10, UR14, UR32, URZ ;  /* 0x000000200e0a72a5 */ /* 0x000fe4000f8e00ff */
[----:B------:R-:W-:Y:S02]  /*4e20*/  USEL UR4, UR30, UR38, !UP5 ;  /* 0x000000261e047287 */ /* 0x000fe4000e800000 */
[----:B------:R-:W-:Y:S02]  /*4e30*/  USEL UR7, UR31, UR39, !UP6 ;  /* 0x000000271f077287 */ /* 0x000fe4000f000000 */
[----:B------:R-:W-:Y:S02]  /*4e40*/  UIMAD.WIDE.U32 UR16, UR4, UR22, URZ ;  /* 0x00000016041072a5 */ /* 0x000fe4000f8e00ff */
[----:B------:R-:W-:Y:S01]  /*4e50*/  UIMAD.WIDE.U32 UR18, UR7, UR22, URZ ;  /* 0x00000016071272a5 */ /* 0x000fe2000f8e00ff */
[----:B------:R-:W-:Y:S02]  /*4e60*/  UMOV UR5, UR9 ;  /* 0x0000000900057c82 */ /* 0x000fe40008000000 */
[----:B------:R-:W-:Y:S03]  /*4e70*/  USHF.R.U32.HI UR6, URZ, UR40, UR5 ;  /* 0x00000028ff067299 */ /* 0x000fe60008011605 */
[----:B------:R-:W-:Y:S01]  /*4e80*/  UMOV UR5, UR11 ;  /* 0x0000000b00057c82 */ /* 0x000fe20008000000 */
[----:B------:R-:W-:Y:S02]  /*4e90*/  USEL UR6, UR13, UR6, !UP5 ;  /* 0x000000060d067287 */ /* 0x000fe4000e800000 */
[----:B------:R-:W-:Y:S02]  /*4ea0*/  USHF.R.U32.HI UR8, URZ, UR33, UR5 ;  /* 0x00000021ff087299 */ /* 0x000fe40008011605 */
[----:B------:R-:W-:Y:S01]  /*4eb0*/  UIMAD.WIDE.U32 UR10, UR6, UR22, URZ ;  /* 0x00000016060a72a5 */ /* 0x000fe2000f8e00ff */
[----:B------:R-:W-:Y:S02]  /*4ec0*/  UMOV UR5, UR17 ;  /* 0x0000001100057c82 */ /* 0x000fe40008000000 */
[----:B------:R-:W-:Y:S03]  /*4ed0*/  @UP4 USHF.R.U32.HI UR4, URZ, UR23, UR5 ;  /* 0x00000017ff044299 */ /* 0x000fe60008011605 */
[----:B------:R-:W-:Y:S01]  /*4ee0*/  UMOV UR5, UR19 ;  /* 0x0000001300057c82 */ /* 0x000fe20008000000 */
[----:B------:R-:W-:Y:S02]  /*4ef0*/  UIMAD UR4, UR42, UR4, URZ ;  /* 0x000000042a0472a4 */ /* 0x000fe4000f8e02ff */
[----:B------:R-:W-:Y:S02]  /*4f00*/  @UP4 USHF.R.U32.HI UR7, URZ, UR23, UR5 ;  /* 0x00000017ff074299 */ /* 0x000fe40008011605 */
[----:B------:R-:W-:Y:S02]  /*4f10*/  USEL UR5, UR14, UR8, !UP6 ;  /* 0x000000080e057287 */ /* 0x000fe4000f000000 */
[----:B------:R-:W-:Y:S02]  /*4f20*/  UIMAD UR8, UR42, UR7, URZ ;  /* 0x000000072a0872a4 */ /* 0x000fe4000f8e02ff */
[----:B------:R-:W-:Y:S03]  /*4f30*/  UISETP.GE.AND UP0, UPT, UR6, UR4, UPT ;  /* 0x000000040600728c */ /* 0x000fe6000bf06270 */
[----:B------:R-:W-:Y:S01]  /*4f40*/  UMOV UR4, UR11 ;  /* 0x0000000b00047c82 */ /* 0x000fe20008000000 */
[----:B------:R-:W-:Y:S02]  /*4f50*/  UISETP.GE.OR UP0, UPT, UR5, UR8, UP0 ;  /* 0x000000080500728c */ /* 0x000fe40008706670 */
[----:B------:R-:W-:Y:S02]  /*4f60*/  USHF.R.U32.HI UR4, URZ, UR23, UR4 ;  /* 0x00000017ff047299 */ /* 0x000fe40008011604 */
[----:B------:R-:W-:Y:S02]  /*4f70*/  UIMAD.WIDE.U32 UR8, UR5, UR22, URZ ;  /* 0x00000016050872a5 */ /* 0x000fe4000f8e00ff */
[----:B------:R-:W-:Y:S04]  /*4f80*/  USEL UR10, UR6, UR4, !UP4 ;  /* 0x00000004060a7287 */ /* 0x000fe8000e000000 */
[----:B------:R-:W-:Y:S01]  /*4f90*/  UIADD3 UR11, UPT, UPT, -UR10, URZ, URZ ;  /* 0x000000ff0a0b7290 */ /* 0x000fe2000fffe1ff */
[----:B------:R-:W-:Y:S02]  /*4fa0*/  @!UP0 UMOV UR4, UR9 ;  /* 0x0000000900048c82 */ /* 0x000fe40008000000 */
[----:B------:R-:W-:Y:S02]  /*4fb0*/  @!UP0 USHF.R.U32.HI UR4, URZ, UR23, UR4 ;  /* 0x00000017ff048299 */ /* 0x000fe40008011604 */
[----:B------:R-:W-:Y:S02]  /*4fc0*/  UIMAD UR8, UR42, UR11, UR6 ;  /* 0x0000000b2a0872a4 */ /* 0x000fe4000f8e0206 */
[----:B------:R-:W-:Y:S04]  /*4fd0*/  @!UP0 USEL UR4, UR5, UR4, !UP4 ;  /* 0x0000000405048287 */ /* 0x000fe8000e000000 */
[----:B------:R-:W-:Y:S02]  /*4fe0*/  @!UP0 UIMAD UR8, UR7, UR8, UR4 ;  /* 0x00000008070882a4 */ /* 0x000fe4000f8e0204 */
[----:B------:R-:W-:Y:S02]  /*4ff0*/  @!UP0 UIADD3 UR9, UPT, UPT, UR10, -UR4, URZ ;  /* 0x800000040a098290 */ /* 0x000fe4000fffe0ff */
[----:B------:R-:W-:Y:S02]  /*5000*/  UIADD3 UR4, UPT, UPT, -UR5, URZ, URZ ;  /* 0x000000ff05047290 */ /* 0x000fe4000fffe1ff */
[----:B------:R-:W-:Y:S02]  /*5010*/  UIADD3 UR7, UPT, UPT, -UR6, URZ, URZ ;  /* 0x000000ff06077290 */ /* 0x000fe4000fffe1ff */
[----:B------:R-:W-:Y:S02]  /*5020*/  @!UP0 UIMAD UR6, UR9, UR42, UR5 ;  /* 0x0000002a090682a4 */ /* 0x000fe4000f8e0205 */
[----:B------:R-:W-:Y:S02]  /*5030*/  UIMAD UR14, UR15, UR4, UR14 ;  /* 0x000000040f0e72a4 */ /* 0x000fe4000f8e020e */
[----:B------:R-:W-:Y:S01]  /*5040*/  UIMAD UR4, UR34, UR7, UR13 ;  /* 0x00000007220472a4 */ /* 0x000fe2000f8e020d */
[----:B------:R-:W-:Y:S02]  /*5050*/  @!UP0 UMOV UR5, UR8 ;  /* 0x0000000800058c82 */ /* 0x000fe40008000000 */
[----:B------:R-:W-:Y:S02]  /*5060*/  UIMAD UR14, UR5, UR15, UR14 ;  /* 0x0000000f050e72a4 */ /* 0x000fe4000f8e020e */
[----:B------:R-:W-:Y:S11]  /*5070*/  UIMAD UR13, UR6, UR34, UR4 ;  /* 0x00000022060d72a4 */ /* 0x000ff6000f8e0204 */
[----:B------:R-:W-:Y:S01]  /*5080*/  @!UPT UIADD3 URZ, UPT, UPT, URZ, URZ, URZ ;  /* 0x000000fffffff290 */ /* 0x000fe2000fffe0ff */
.L_x_97:
[----:B------:R-:W2:Y:S01]  /*5090*/  @!UP2 LDCU.128 UR8, c[0x0][0xb10] ;  /* 0x00016200ff08a7ac */ /* 0x000ea20008000c00 */
[C---:B----4-:R-:W-:Y:S02]  /*50a0*/  ISETP.NE.U32.AND P1, PT, R4.reuse, RZ, PT ;  /* 0x000000ff0400720c */ /* 0x050fe40003f25070 */
[----:B------:R-:W-:Y:S02]  /*50b0*/  ISETP.NE.U32.AND P0, PT, R4, RZ, PT ;  /* 0x000000ff0400720c */ /* 0x000fe40003f05070 */
[C---:B------:R-:W-:Y:S02]  /*50c0*/  ISETP.NE.AND.EX P1, PT, R5.reuse, RZ, PT, P1 ;  /* 0x000000ff0500720c */ /* 0x040fe40003f25310 */
[----:B------:R-:W-:Y:S01]  /*50d0*/  ISETP.NE.AND.EX P0, PT, R5, RZ, PT, P0 ;  /* 0x000000ff0500720c */ /* 0x000fe20003f05300 */
[----:B------:R-:W3:Y:S01]  /*50e0*/  @!UP2 LDCU UR5, c[0x0][0xb0c] ;  /* 0x00016180ff05a7ac */ /* 0x000ee20008000800 */
[----:B------:R-:W-:Y:S01]  /*50f0*/  SHF.L.U32 R9, R15, 0x1f, RZ ;  /* 0x0000001f0f097819 */ /* 0x000fe200000006ff */
[----:B------:R-:W-:Y:S02]  /*5100*/  USHF.L.U32 UR26, UR24, 0x7, URZ ;  /* 0x00000007181a7899 */ /* 0x000fe400080006ff */
[----:B------:R-:W-:Y:S02]  /*5110*/  USHF.L.U32 UR27, UR20, 0x6, URZ ;  /* 0x00000006141b7899 */ /* 0x000fe400080006ff */
[----:B--2---:R-:W-:Y:S07]  /*5120*/  UIMAD.WIDE.U32 UR6, UR14, UR8, URZ ;  /* 0x000000080e0672a5 */ /* 0x004fee000f8e00ff */
[----:B------:R-:W-:Y:S01]  /*5130*/  @!UP2 UMOV UR4, UR7 ;  /* 0x000000070004ac82 */ /* 0x000fe20008000000 */
[----:B---3--:R-:W-:Y:S02]  /*5140*/  @!UP2 UISETP.NE.AND UP0, UPT, UR5, 0x1, UPT ;  /* 0x000000010500a88c */ /* 0x008fe4000bf05270 */
[----:B------:R-:W-:Y:S02]  /*5150*/  @!UP2 USHF.R.U32.HI UR4, URZ, UR9, UR4 ;  /* 0x00000009ff04a299 */ /* 0x000fe40008011604 */
[----:B------:R-:W-:Y:S02]  /*5160*/  UIMAD.WIDE.U32 UR6, UR13, UR11, URZ ;  /* 0x0000000b0d0672a5 */ /* 0x000fe4000f8e00ff */
[----:B------:R-:W-:Y:S02]  /*5170*/  @!UP2 USEL UR8, UR14, UR4, !UP0 ;  /* 0x000000040e08a287 */ /* 0x000fe4000c000000 */
[----:B------:R-:W-:Y:S03]  /*5180*/  @!UP2 UISETP.NE.AND UP0, UPT, UR10, 0x1, UPT ;  /* 0x000000010a00a88c */ /* 0x000fe6000bf05270 */
[----:B------:R-:W-:Y:S02]  /*5190*/  @!UP2 UMOV UR6, UR7 ;  /* 0x000000070006ac82 */ /* 0x000fe40008000000 */
[----:B------:R-:W2:Y:S02]  /*51a0*/  @!UP2 LDCU UR4, c[0x0][0xb20] ;  /* 0x00016400ff04a7ac */ /* 0x000ea40008000800 */
[----:B--2---:R-:W-:Y:S04]  /*51b0*/  @!UP2 USHF.R.U32.HI UR6, URZ, UR4, UR6 ;  /* 0x00000004ff06a299 */ /* 0x004fe80008011606 */
[----:B------:R-:W-:Y:S04]  /*51c0*/  @!UP2 USEL UR6, UR13, UR6, !UP0 ;  /* 0x000000060d06a287 */ /* 0x000fe8000c000000 */
[----:B------:R-:W-:Y:S02]  /*51d0*/  @!UP2 UIADD3 UR4, UPT, UPT, -UR8, UR6, URZ ;  /* 0x000000060804a290 */ /* 0x000fe4000fffe1ff */
[----:B------:R-:W-:Y:S02]  /*51e0*/  @!UP2 UIADD3 UR6, UPT, UPT, UR8, -UR6, URZ ;  /* 0x800000060806a290 */ /* 0x000fe4000fffe0ff */
[----:B------:R-:W-:Y:S02]  /*51f0*/  @!UP2 UIMAD UR14, UR4, UR5, UR14 ;  /* 0x00000005040ea2a4 */ /* 0x000fe4000f8e020e */
[----:B------:R-:W-:Y:S01]  /*5200*/  @!UP2 UIMAD UR13, UR6, UR10, UR13 ;  /* 0x0000000a060da2a4 */ /* 0x000fe2000f8e020d */
[----:B------:R-:W-:Y:S11]  /*5210*/  BRA.U UP3, `(.L_x_98) ;  /* 0x0000000103107547 */ /* 0x000ff6000b800000 */
[----:B------:R-:W-:Y:S04]  /*5220*/  MOV R6, UR41 ;  /* 0x0000002900067c02 */ /* 0x000fe80008000f00 */
[----:B------:R-:W-:Y:S04]  /*5230*/  SHF.L.U32 R6, R6, 0x1f, RZ ;  /* 0x0000001f06067819 */ /* 0x000fe800000006ff */
[----:B------:R-:W2:Y:S02]  /*5240*/  SYNCS.PHASECHK.TRANS64.TRYWAIT P2, [UR21+0xf8], R6 ;  /* 0x0000f806ff0075a7 */ /* 0x000ea40008041115 */
[----:B--2---:R-:W-:Y:S05]  /*5250*/  @!P2 BRA `(.L_x_99) ;  /* 0x0000003c00c4a947 */ /* 0x004fea0003800000 */
.L_x_98:
[----:B------:R-:W-:Y:S05]  /*5260*/  @!P1 BRA `(.L_x_100) ;  /* 0x0000000000309947 */ /* 0x000fea0003800000 */
[----:B------:R-:W-:Y:S01]  /*5270*/  ISETP.NE.U32.AND P1, PT, R2, RZ, PT ;  /* 0x000000ff0200720c */ /* 0x000fe20003f25070 */
[----:B------:R-:W2:Y:S01]  /*5280*/  LDCU.64 UR4, c[0x0][0x358] ;  /* 0x00006b00ff0477ac */ /* 0x000ea20008000a00 */
[----:B------:R-:W-:Y:S02]  /*5290*/  IMAD.MOV.U32 R76, RZ, RZ, 0x1 ;  /* 0x00000001ff4c7424 */ /* 0x000fe400078e00ff */
[----:B------:R-:W-:Y:S11]  /*52a0*/  ISETP.NE.AND.EX P1, PT, R3, RZ, PT, P1 ;  /* 0x000000ff0300720c */ /* 0x000ff60003f25310 */
[----:B------:R-:W-:Y:S02]  /*52b0*/  @!UPT UIADD3 URZ, UPT, UPT, URZ, URZ, URZ ;  /* 0x000000fffffff290 */ /* 0x000fe4000fffe0ff */
[----:B------:R-:W3:Y:S01]  /*52c0*/  @P1 LDC.64 R10, c[0x0][0x888] ;  /* 0x00022200ff0a1b82 */ /* 0x000ee20000000a00 */
[----:B-1----:R-:W-:Y:S04]  /*52d0*/  @P1 IMAD R0, R4, UR36, RZ ;  /* 0x0000002404001c24 */ /* 0x002fe8000f8e02ff */
[----:B---3--:R-:W-:Y:S04]  /*52e0*/  @P1 IMAD.WIDE R10, R0, 0x4, R10 ;  /* 0x00000004000a1825 */ /* 0x008fe800078e020a */
[----:B------:R-:W-:Y:S01]  /*52f0*/  HFMA2 R0, -RZ, RZ, 0, 5.9604644775390625e-08 ;  /* 0x00000001ff007431 */ /* 0x000fe200000001ff */
[----:B--2--5:R2:W5:Y:S04]  /*5300*/  @P1 LDG.E R40, desc[UR4][R10.64] ;  /* 0x000000040a281981 */ /* 0x024568000c1e1900 */
[----:B------:R-:W-:Y:S01]  /*5310*/  @!P1 PRMT R76, R0, 0x7610, R76 ;  /* 0x00007610004c9816 */ /* 0x000fe2000000004c */
[----:B--2---:R-:W3:Y:S06]  /*5320*/  @!P1 LDC R40, c[0x0][0x880] ;  /* 0x00022000ff289b82 */ /* 0x004eec0000000800 */
.L_x_100:
[----:B---3-5:R-:W-:Y:S01]  /*5330*/  @!P0 ISETP.EQ.AND P1, PT, R40, RZ, PT ;  /* 0x000000ff2800820c */ /* 0x028fe20003f22270 */
[----:B------:R-:W-:Y:S01]  /*5340*/  @!UPT UIADD3 URZ, UPT, UPT, URZ, URZ, URZ ;  /* 0x000000fffffff290 */ /* 0x000fe2000fffe0ff */
[----:B------:R-:W-:Y:S11]  /*5350*/  @!P0 BRA `(.L_x_101) ;  /* 0x0000000000188947 */ /* 0x000ff60003800000 */
[----:B------:R-:W-:Y:S02]  /*5360*/  LOP3.LUT P0, RZ, R76, 0xff, RZ, 0xc0, !PT ;  /* 0x000000ff4cff7812 */ /* 0x000fe4000780c0ff */
[----:B------:R-:W-:Y:S04]  /*5370*/  ISETP.NE.U32.AND P1, PT, R2, RZ, PT ;  /* 0x000000ff0200720c */ /* 0x000fe80003f25070 */
[----:B------:R-:W-:Y:S04]  /*5380*/  ISETP.NE.AND.EX P1, PT, R3, RZ, PT, P1 ;  /* 0x000000ff0300720c */ /* 0x000fe80003f25310 */
[----:B------:R-:W-:Y:S03]  /*5390*/  PLOP3.LUT P1, PT, P1, PT, PT, 0x8, 0x80 ;  /* 0x000000000080781c */ /* 0x000fe60000f2e170 */
[----:B------:R-:W-:Y:S11]  /*53a0*/  @P0 ISETP.EQ.AND P1, PT, R40, RZ, PT ;  /* 0x000000ff2800020c */ /* 0x000ff60003f22270 */
[----:B------:R-:W-:Y:S02]  /*53b0*/  @!UPT UIADD3 URZ, UPT, UPT, URZ, URZ, URZ ;  /* 0x000000fffffff290 */ /* 0x000fe4000fffe0ff */
.L_x_101:
[----:B------:R-:W2:Y:S01]  /*53c0*/  SYNCS.PHASECHK.TRANS64.TRYWAIT P2, [UR21+0xe0], R9 ;  /* 0x0000e009ff0075a7 */ /* 0x000ea20008041115 */
[----:B------:R-:W-:Y:S04]  /*53d0*/  ELECT P0, URZ, PT ;  /* 0x0000000000ff782f */ /* 0x000fe80003800000 */
[----:B------:R-:W-:Y:S11]  /*53e0*/  PLOP3.LUT P1, PT, P1, P0, PT, 0xf2, 0x2f ;  /* 0x00000000002f781c */ /* 0x000ff60000f21e72 */
[----:B------:R-:W-:Y:S02]  /*53f0*/  @!UPT UIADD3 URZ, UPT, UPT, URZ, URZ, URZ ;  /* 0x000000fffffff290 */ /* 0x000fe4000fffe0ff */
[----:B------:R-:W-:Y:S05]  /*5400*/  @!P1 IADD3 R8, P0, PT, R16, 0x580, RZ ;  /* 0x0000058010089810 */ /* 0x000fea0007f1e0ff */
[----:B-1----:R-:W-:Y:S01]  /*5410*/  @!P1 IMAD.X R6, RZ, RZ, R17, P0 ;  /* 0x000000ffff069224 */ /* 0x002fe200000e0611 */
[----:B--2---:R-:W-:Y:S07]  /*5420*/  @!P2 BRA `(.L_x_102) ;  /* 0x0000003c0068a947 */ /* 0x004fee0003800000 */
.L_x_184:
[----:B------:R-:W-:Y:S01]  /*5430*/  @!P1 R2UR UR5, R8 ;  /* 0x00000000080592ca */ /* 0x000fe200000e0000 */
[----:B------:R-:W-:Y:S01]  /*5440*/  VOTEU.ALL UP0, P1 ;  /* 0x0000000000ff7886 */ /* 0x000fe20000800000 */
[----:B------:R-:W-:Y:S01]  /*5450*/  @!P1 R2UR UR4, R6 ;  /* 0x00000000060492ca */ /* 0x000fe200000e0000 */
[----:B------:R-:W-:Y:S01]  /*5460*/  UMOV UR16, 0x0 ;  /* 0x0000000000107882 */ /* 0x000fe20000000000 */
[----:B------:R-:W-:Y:S01]  /*5470*/  UMOV UR17, 0x10000000 ;  /* 0x1000000000117882 */ /* 0x000fe20000000000 */
[----:B------:R-:W-:Y:S01]  /*5480*/  UMOV UR28, UR36 ;  /* 0x00000024001c7c82 */ /* 0x000fe20008000000 */
[----:B------:R-:W-:Y:S01]  /*5490*/  @!UP0 UIADD3 UR24, UPT, UPT, UR21, 0x200, URZ ;  /* 0x0000020015188890 */ /* 0x000fe2000fffe0ff */
[----:B-1----:R-:W-:Y:S01]  /*54a0*/  @!P1 IMAD.MOV.U32 R0, RZ, RZ, 0x1000 ;  /* 0x00001000ff009424 */ /* 0x002fe200078e00ff */
[----:B------:R-:W-:Y:S01]  /*54b0*/  @!UP0 UIADD3 UR10, UPT, UPT, UR26, 0x40, URZ ;  /* 0x000000401a0a8890 */ /* 0x000fe2000fffe0ff */
[----:B------:R-:W-:Y:S01]  /*54c0*/  VIADD R14, R14, 0x1 ;  /* 0x000000010e0e7836 */ /* 0x000fe20000000000 */
[----:B------:R-:W-:Y:S01]  /*54d0*/  @!UP0 UIADD3 UR8, UPT, UPT, UR21, 0xa00, URZ ;  /* 0x00000a0015088890 */ /* 0x000fe2000fffe0ff */
[----:B------:R-:W-:Y:S02]  /*54e0*/  VOTEU.ALL UP0, P1 ;  /* 0x0000000000ff7886 */ /* 0x000fe40000800000 */
[----:B------:R-:W-:Y:S01]  /*54f0*/  IMAD.U32 R10, RZ, RZ, UR5 ;  /* 0x00000005ff0a7e24 */ /* 0x000fe2000f8e00ff */
[----:B------:R-:W-:Y:S01]  /*5500*/  UMOV UR9, UR25 ;  /* 0x0000001900097c82 */ /* 0x000fe20008000000 */
[----:B------:R-:W-:Y:S01]  /*5510*/  IMAD.U32 R11, RZ, RZ, UR4 ;  /* 0x00000004ff0b7e24 */ /* 0x000fe2000f8e00ff */
[----:B------:R-:W-:Y:S01]  /*5520*/  UMOV UR11, UR27 ;  /* 0x0000001b000b7c82 */ /* 0x000fe20008000000 */
[----:B------:R-:W-:Y:S01]  /*5530*/  UMOV UR12, UR36 ;  /* 0x00000024000c7c82 */ /* 0x000fe20008000000 */
[----:B------:R-:W-:Y:S01]  /*5540*/  @!P1 R2UR UR4, R10 ;  /* 0x000000000a0492ca */ /* 0x000fe200000e0000 */
[----:B------:R-:W-:Y:S01]  /*5550*/  UPRMT UR6, UR46, 0x654, UR25 ;  /* 0x000006542e067896 */ /* 0x000fe20008000019 */
[----:B------:R-:W-:Y:S11]  /*5560*/  @!P1 R2UR UR5, R11 ;  /* 0x000000000b0592ca */ /* 0x000ff600000e0000 */
[----:B------:R-:W-:Y:S02]  /*5570*/  @!UPT UIADD3 URZ, UPT, UPT, URZ, URZ, URZ ;  /* 0x000000fffffff290 */ /* 0x000fe4000fffe0ff */
[----:B------:R1:W-:Y:S01]  /*5580*/  @!UP0 UTMALDG.3D [UR24], [UR4], desc[UR16] ;  /* 0x00001018040085b4 */ /* 0x0003e20008011000 */
[----:B------:R-:W-:Y:S05]  /*5590*/  VOTEU.ALL UP0, P1 ;  /* 0x0000000000ff7886 */ /* 0x000fea0000800000 */
[----:B------:R1:W-:Y:S01]  /*55a0*/  @!UP0 UTMALDG.3D [UR8], [UR4], desc[UR16] ;  /* 0x00001008040085b4 */ /* 0x0003e20008011000 */
[----:B------:R1:W-:Y:S01]  /*55b0*/  @!P1 SYNCS.ARRIVE.TRANS64.RED.A0TR RZ, [UR21+0xd0], R0 ;  /* 0x0000d000ffff99a7 */ /* 0x0003e20008300415 */
[----:B------:R-:W-:Y:S01]  /*55c0*/  SYNCS.ARRIVE.TRANS64.RED.A1T0 RZ, [UR6], RZ ;  /* 0x000000ffffff79a7 */ /* 0x000fe20008100406 */
[----:B------:R-:W2:Y:S02]  /*55d0*/  SYNCS.PHASECHK.TRANS64.TRYWAIT P0, [UR21+0xe8], R9 ;  /* 0x0000e809ff0075a7 */ /* 0x000ea40008001115 */
[----:B-12---:R-:W-:Y:S05]  /*55e0*/  @!P0 BRA `(.L_x_103) ;  /* 0x0000003c00108947 */ /* 0x006fea0003800000 */
.L_x_186:
[----:B------:R-:W-:Y:S01]  /*55f0*/  UIADD3 UR24, UPT, UPT, UR13, UR63, URZ ;  /* 0x0000003f0d187290 */ /* 0x000fe2000fffe0ff */
[----:B------:R-:W-:Y:S01]  /*5600*/  @!P1 IADD3 R6, P0, PT, R16, 0x580, RZ ;  /* 0x0000058010069810 */ /* 0x000fe20007f1e0ff */
[----:B------:R-:W-:Y:S01]  /*5610*/  UPLOP3.LUT UP3, UPT, UPT, UPT, UPT, 0x80, 0x8 ;  /* 0x000000000008789c */ /* 0x000fe20003f6f070 */
[----:B------:R-:W-:Y:S01]  /*5620*/  R2UR UR28, R78 ;  /* 0x000000004e1c72ca */ /* 0x000fe200000e0000 */
[----:B------:R-:W-:Y:S01]  /*5630*/  VOTEU.ALL UP0, P1 ;  /* 0x0000000000ff7886 */ /* 0x000fe20000800000 */
[----:B------:R-:W-:Y:S01]  /*5640*/  @!P1 R2UR UR5, R6 ;  /* 0x00000000060592ca */ /* 0x000fe200000e0000 */
[----:B-1----:R-:W-:Y:S01]  /*5650*/  @!P1 IMAD.X R0, RZ, RZ, R17, P0 ;  /* 0x000000ffff009224 */ /* 0x002fe200000e0611 */
[----:B------:R-:W-:Y:S01]  /*5660*/  UMOV UR6, 0x0 ;  /* 0x0000000000067882 */ /* 0x000fe20000000000 */
[----:B------:R-:W-:Y:S01]  /*5670*/  UMOV UR7, 0x10000000 ;  /* 0x1000000000077882 */ /* 0x000fe20000000000 */
[----:B------:R-:W-:Y:S01]  /*5680*/  @!UP0 UIADD3 UR18, UPT, UPT, UR26, 0x20, URZ ;  /* 0x000000201a128890 */ /* 0x000fe2000fffe0ff */
[----:B------:R-:W-:Y:S01]  /*5690*/  ISETP.NE.AND P0, PT, R14, 0x2, PT ;  /* 0x000000020e00780c */ /* 0x000fe20003f05270 */
[----:B------:R-:W-:Y:S01]  /*56a0*/  @!UP0 UIADD3 UR16, UPT, UPT, UR21, 0x1200, URZ ;  /* 0x0000120015108890 */ /* 0x000fe2000fffe0ff */
[----:B------:R-:W-:Y:S01]  /*56b0*/  @!P1 R2UR UR4, R0 ;  /* 0x00000000000492ca */ /* 0x000fe200000e0000 */
[----:B------:R-:W-:Y:S01]  /*56c0*/  @!UP0 UIADD3 UR17, UPT, UPT, UR21, 0xd8, URZ ;  /* 0x000000d815118890 */ /* 0x000fe2000fffe0ff */
[----:B------:R-:W-:Y:S01]  /*56d0*/  SEL R0, RZ, 0x1, P0 ;  /* 0x00000001ff007807 */ /* 0x000fe20000000000 */
[----:B------:R-:W-:Y:S01]  /*56e0*/  @!UP0 UIADD3 UR10, UPT, UPT, UR26, 0x60, URZ ;  /* 0x000000601a0a8890 */ /* 0x000fe2000fffe0ff */
[----:B------:R-:W-:Y:S01]  /*56f0*/  LOP3.LUT R15, R15, 0x1, RZ, 0x3c, !PT ;  /* 0x000000010f0f7812 */ /* 0x000fe200078e3cff */
[----:B------:R-:W-:Y:S01]  /*5700*/  @!UP0 UIADD3 UR8, UPT, UPT, UR21, 0x1a00, URZ ;  /* 0x00001a0015088890 */ /* 0x000fe2000fffe0ff */
[----:B------:R-:W-:Y:S01]  /*5710*/  IMAD.U32 R8, RZ, RZ, UR5 ;  /* 0x00000005ff087e24 */ /* 0x000fe2000f8e00ff */
[----:B------:R-:W-:Y:S01]  /*5720*/  VOTEU.ALL UP0, P1 ;  /* 0x0000000000ff7886 */ /* 0x000fe20000800000 */
[----:B------:R-:W-:Y:S01]  /*5730*/  UMOV UR19, UR27 ;  /* 0x0000001b00137c82 */ /* 0x000fe20008000000 */
[----:B------:R-:W-:Y:S01]  /*5740*/  UMOV UR20, UR36 ;  /* 0x0000002400147c82 */ /* 0x000fe20008000000 */
[----:B------:R-:W-:Y:S01]  /*5750*/  UMOV UR11, UR27 ;  /* 0x0000001b000b7c82 */ /* 0x000fe20008000000 */
[----:B------:R-:W-:Y:S01]  /*5760*/  UMOV UR12, UR36 ;  /* 0x00000024000c7c82 */ /* 0x000fe20008000000 */
[----:B------:R-:W-:Y:S01]  /*5770*/  UMOV UR9, UR17 ;  /* 0x0000001100097c82 */ /* 0x000fe20008000000 */
[----:B------:R-:W-:Y:S01]  /*5780*/  IMAD.U32 R9, RZ, RZ, UR4 ;  /* 0x00000004ff097e24 */ /* 0x000fe2000f8e00ff */
[----:B------:R-:W-:Y:S01]  /*5790*/  @!P1 R2UR UR4, R8 ;  /* 0x00000000080492ca */ /* 0x000fe200000e0000 */
[----:B------:R-:W-:Y:S01]  /*57a0*/  UMOV UR36, UR29 ;  /* 0x0000001d00247c82 */ /* 0x000fe20008000000 */
[----:B------:R-:W-:Y:S02]  /*57b0*/  LOP3.LUT R13, R13, R0, RZ, 0x3c, !PT ;  /* 0x000000000d0d7212 */ /* 0x000fe400078e3cff */
[----:B------:R-:W-:Y:S02]  /*57c0*/  @!P1 R2UR UR5, R9 ;  /* 0x00000000090592ca */ /* 0x000fe400000e0000 */
[----:B------:R-:W-:Y:S11]  /*57d0*/  SEL R14, R14, RZ, P0 ;  /* 0x000000ff0e0e7207 */ /* 0x000ff60000000000 */
[----:B------:R1:W-:Y:S01]  /*57e0*/  @!UP0 UTMALDG.3D [UR16], [UR4], desc[UR6] ;  /* 0x00000610040085b4 */ /* 0x0003e20008011000 */
[----:B------:R-:W-:Y:S05]  /*57f0*/  VOTEU.ALL UP0, P1 ;  /* 0x0000000000ff7886 */ /* 0x000fea0000800000 */
[----:B------:R2:W-:Y:S01]  /*5800*/  @!UP0 UTMALDG.3D [UR8], [UR4], desc[UR6] ;  /* 0x00000608040085b4 */ /* 0x0005e20008011000 */
[----:B------:R2:W-:Y:S01]  /*5810*/  @!P1 SYNCS.ARRIVE.TRANS64.RED.A0TR RZ, [UR21+0xd8], R7 ;  /* 0x0000d807ffff99a7 */ /* 0x0005e20008300415 */
[----:B------:R-:W-:Y:S01]  /*5820*/  SYNCS.ARRIVE.TRANS64.RED.A1T0 RZ, [UR37], RZ ;  /* 0x000000ffffff79a7 */ /* 0x000fe20008100425 */
[----:B-1----:R-:W-:Y:S01]  /*5830*/  UIADD3 UR20, UPT, UPT, UR14, UR28, URZ ;  /* 0x0000001c0e147290 */ /* 0x002fe2000fffe0ff */
[----:B------:R-:W-:Y:S11]  /*5840*/  BRA.U UP1, `(.L_x_104) ;  /* 0xfffffff101f07547 */ /* 0x000ff6000b83ffff */
[----:B------:R-:W-:-:S04]  /*5850*/  SHF.L.U32 R2, R15, 0x1f, RZ ;  /* 0x0000001f0f027819 */ /* 0x000fc800000006ff */
[----:B------:R-:W1:Y:S02]  /*5860*/  SYNCS.PHASECHK.TRANS64.TRYWAIT P0, [UR21+0xe0], R2 ;  /* 0x0000e002ff0075a7 */ /* 0x000e640008001115 */
[----:B-1----:R-:W-:Y:S05]  /*5870*/  @!P0 BRA `(.L_x_105) ;  /* 0x0000003800848947 */ /* 0x002fea0003800000 */
.L_x_188:
[----:B-1----:R-:W-:-:S07]  /*5880*/  MOV R0, UR21 ;  /* 0x0000001500007c02 */ /* 0x002fce0008000f00 */
.L_x_106:
[----:B-1----:R-:W-:-:S04]  /*5890*/  SHF.L.U32 R2, R15, 0x1f, RZ ;  /* 0x0000001f0f027819 */ /* 0x002fc800000006ff */
[----:B------:R1:W3:Y:S03]  /*58a0*/  SYNCS.PHASECHK.TRANS64.TRYWAIT P0, [R0+URZ+0xe8], R2 ;  /* 0x0000e802000075a7 */ /* 0x0002e600080011ff */
[----:B---3--:R-:W-:Y:S05]  /*58b0*/  @!P0 NANOSLEEP.SYNCS 0x989680 ;  /* 0x009896800000895d */ /* 0x008fea0003900000 */
[----:B------:R-:W3:Y:S02]  /*58c0*/  @!P0 SYNCS.PHASECHK.TRANS64 P0, [R0+URZ+0xe8], R2 ;  /* 0x0000e802000085a7 */ /* 0x000ee400080010ff */
[----:B--23--:R-:W-:Y:S05]  /*58d0*/  @P0 EXIT ;  /* 0x000000000000094d */ /* 0x00cfea0003800000 */
[----:B------:R-:W-:Y:S05]  /*58e0*/  BRA `(.L_x_106) ;  /* 0xfffffffc00e87947 */ /* 0x000fea000383ffff */
.L_x_95:
[----:B------:R-:W-:-:S06]  /*58f0*/  UISETP.GE.AND UP0, UPT, UR25, 0x4, UPT ;  /* 0x000000041900788c */ /* 0x000fcc000bf06270 */
[----:B------:R-:W-:-:S13]  /*5900*/  PLOP3.LUT P0, PT, PT, PT, UP0, 0x80, 0x8 ;  /* 0x000000000008781c */ /* 0x000fda0003f0f008 */
[----:B------:R-:W-:Y:S05]  /*5910*/  @!P0 EXIT ;  /* 0x000000000000894d */ /* 0x000fea0003800000 */
[----:B------:R-:W-:Y:S01]  /*5920*/  BAR.SYNC.DEFER_BLOCKING 0x6, 0xa0 ;  /* 0x0182800000007b1d */ /* 0x000fe20000010000 */
[----:B------:R-:W-:Y:S01]  /*5930*/  IMAD.SHL.U32 R75, R87, 0x20, RZ ;  /* 0x00000020574b7824 */ /* 0x000fe200078e00ff */
[----:B------:R-:W-:Y:S01]  /*5940*/  CS2R R84, SRZ ;  /* 0x0000000000547805 */ /* 0x000fe2000001ff00 */
[----:B------:R-:W-:Y:S01]  /*5950*/  IMAD.SHL.U32 R5, R77, 0x200000, RZ ;  /* 0x002000004d057824 */ /* 0x000fe200078e00ff */
[----:B------:R-:W-:Y:S01]  /*5960*/  CS2R R82, SRZ ;  /* 0x0000000000527805 */ /* 0x000fe2000001ff00 */
[C---:B------:R-:W-:Y:S01]  /*5970*/  IMAD.U32 R37, R87.reuse, 0x10000, RZ ;  /* 0x0001000057257824 */ /* 0x040fe200078e00ff */
[----:B------:R-:W-:Y:S02]  /*5980*/  UMOV UR44, 0x400 ;  /* 0x00000400002c7882 */ /* 0x000fe40000000000 */
[----:B------:R-:W1:Y:S01]  /*5990*/  LDC.64 R72, c[0x0][0x8b0] ;  /* 0x00022c00ff487b82 */ /* 0x000e620000000a00 */
[----:B------:R-:W-:Y:S01]  /*59a0*/  ULEA UR44, UR46, UR44, 0x18 ;  /* 0x0000002c2e2c7291 */ /* 0x000fe2000f8ec0ff */
[----:B------:R-:W-:Y:S01]  /*59b0*/  IMAD.SHL.U32 R4, R87, 0x4, RZ ;  /* 0x0000000457047824 */ /* 0x000fe200078e00ff */
[----:B------:R-:W-:Y:S01]  /*59c0*/  LOP3.LUT R7, R75, 0x80, RZ, 0xc0, !PT ;  /* 0x000000804b077812 */ /* 0x000fe200078ec0ff */
[----:B------:R-:W-:Y:S01]  /*59d0*/  IMAD.SHL.U32 R6, R77, 0x400, RZ ;  /* 0x000004004d067824 */ /* 0x000fe200078e00ff */
[----:B------:R-:W-:Y:S01]  /*59e0*/  LOP3.LUT R74, R75, 0xb60, RZ, 0xc0, !PT ;  /* 0x00000b604b4a7812 */ /* 0x000fe200078ec0ff */
[----:B------:R-:W-:Y:S01]  /*59f0*/  UIADD3 UR4, UPT, UPT, UR44, 0x2200, URZ ;  /* 0x000022002c047890 */ /* 0x000fe2000fffe0ff */
[----:B------:R-:W-:Y:S01]  /*5a00*/  LOP3.LUT R5, R5, 0x200000, RZ, 0xc0, !PT ;  /* 0x0020000005057812 */ /* 0x000fe200078ec0ff */
[----:B------:R-:W2:Y:S01]  /*5a10*/  LDC.64 R70, c[0x0][0x8a8] ;  /* 0x00022a00ff467b82 */ /* 0x000ea20000000a00 */
[----:B------:R-:W-:Y:S01]  /*5a20*/  LOP3.LUT R4, R7, 0x10, R4, 0xf8, !PT ;  /* 0x0000001007047812 */ /* 0x000fe200078ef804 */
[----:B------:R-:W-:Y:S01]  /*5a30*/  IMAD.MOV.U32 R36, RZ, RZ, RZ ;  /* 0x000000ffff247224 */ /* 0x000fe200078e00ff */
[----:B------:R-:W-:Y:S01]  /*5a40*/  LOP3.LUT R74, R74, 0x400, R6, 0xf8, !PT ;  /* 0x000004004a4a7812 */ /* 0x000fe200078ef806 */
[----:B------:R-:W-:Y:S01]  /*5a50*/  IMAD.MOV.U32 R81, RZ, RZ, RZ ;  /* 0x000000ffff517224 */ /* 0x000fe200078e00ff */
[----:B------:R-:W-:Y:S01]  /*5a60*/  LOP3.LUT R37, R5, 0x400000, R37, 0xf8, !PT ;  /* 0x0040000005257812 */ /* 0x000fe200078ef825 */
[----:B------:R-:W-:Y:S01]  /*5a70*/  IMAD.U32 R86, RZ, RZ, UR4 ;  /* 0x00000004ff567e24 */ /* 0x000fe2000f8e00ff */
[----:B------:R-:W-:Y:S01]  /*5a80*/  LOP3.LUT P0, RZ, R75, 0x80, RZ, 0xc0, !PT ;  /* 0x000000804bff7812 */ /* 0x000fe2000780c0ff */
[----:B------:R-:W3:Y:S01]  /*5a90*/  LDCU UR58, c[0x0][0x370] ;  /* 0x00006e00ff3a77ac */ /* 0x000ee20008000800 */
[----:B------:R-:W4:Y:S01]  /*5aa0*/  LDS R0, [UR44+0x1b0] ;  /* 0x0001b02cff007984 */ /* 0x000f220008000800 */
[----:B------:R-:W-:-:S02]  /*5ab0*/  LOP3.LUT R74, R74, R4, RZ, 0xfc, !PT ;  /* 0x000000044a4a7212 */ /* 0x000fc400078efcff */
[----:B------:R-:W-:Y:S01]  /*5ac0*/  P2R R4, PR, RZ, 0x1 ;  /* 0x00000001ff047803 */ /* 0x000fe20000000000 */
[----:B------:R-:W1:Y:S01]  /*5ad0*/  LDCU UR43, c[0x0][0xb0c] ;  /* 0x00016180ff2b77ac */ /* 0x000e620008000800 */
[----:B------:R-:W-:Y:S01]  /*5ae0*/  LOP3.LUT R87, R87, 0x60, RZ, 0xc0, !PT ;  /* 0x0000006057577812 */ /* 0x000fe200078ec0ff */
[----:B------:R-:W1:Y:S01]  /*5af0*/  LDCU UR39, c[0x0][0xb30] ;  /* 0x00016600ff2777ac */ /* 0x000e620008000800 */
[----:B------:R-:W1:Y:S01]  /*5b00*/  LDCU.64 UR56, c[0x0][0x888] ;  /* 0x00011100ff3877ac */ /* 0x000e620008000a00 */
[----:B------:R-:W1:Y:S01]  /*5b10*/  LDCU.64 UR40, c[0x0][0xb28] ;  /* 0x00016500ff2877ac */ /* 0x000e620008000a00 */
[----:B------:R-:W1:Y:S01]  /*5b20*/  LDCU.64 UR60, c[0x0][0x890] ;  /* 0x00011200ff3c77ac */ /* 0x000e620008000a00 */
[----:B------:R-:W1:Y:S01]  /*5b30*/  LDCU.128 UR52, c[0x0][0xb10] ;  /* 0x00016200ff3477ac */ /* 0x000e620008000c00 */
[----:B------:R-:W1:Y:S01]  /*5b40*/  LDCU UR47, c[0x0][0x374] ;  /* 0x00006e80ff2f77ac */ /* 0x000e620008000800 */
[----:B------:R-:W-:Y:S01]  /*5b50*/  UIADD3 UR62, UPT, UPT, UR44, 0x200, URZ ;  /* 0x000002002c3e7890 */ /* 0x000fe2000fffe0ff */
[----:B-1234-:R-:W-:-:S11]  /*5b60*/  IMAD.IADD R37, R0, 0x1, R37 ;  /* 0x0000000100257824 */ /* 0x01efd600078e0225 */
.L_x_132:
[C---:B------:R-:W-:Y:S02]  /*5b70*/  LEA R3, R81.reuse, UR44, 0x3 ;  /* 0x0000002c51037c11 */ /* 0x040fe4000f8e18ff */
[----:B------:R-:W-:Y:S02]  /*5b80*/  SHF.L.U32 R0, R84, 0x1f, RZ ;  /* 0x0000001f54007819 */ /* 0x000fe400000006ff */
[----:B------:R-:W-:Y:S02]  /*5b90*/  LEA R4, R81, UR44, 0x4 ;  /* 0x0000002c51047c11 */ /* 0x000fe4000f8e20ff */
[----:B-1----:R-:W1:Y:S02]  /*5ba0*/  SYNCS.PHASECHK.TRANS64.TRYWAIT P0, [R3+URZ+0x100], R0 ;  /* 0x00010000030075a7 */ /* 0x002e6400080011ff */
[----:B-1----:R-:W-:Y:S05]  /*5bb0*/  @!P0 BRA `(.L_x_107) ;  /* 0x0000003400cc8947 */ /* 0x002fea0003800000 */
.L_x_189:
        /* <DEDUP_REMOVED lines=8> */
[----:B--2---:R-:W-:Y:S11]  /*5c40*/  LOP3.LUT P0, RZ, R6, 0x1, RZ, 0xc0, !PT ;  /* 0x0000000106ff7812 */ /* 0x004ff6000780c0ff */
[----:B------:R-:W-:Y:S02]  /*5c50*/  @!UPT UIADD3 URZ, UPT, UPT, URZ, URZ, URZ ;  /* 0x000000fffffff290 */ /* 0x000fe4000fffe0ff */
[----:B---3--:R-:W-:Y:S01]  /*5c60*/  VOTEU.ANY UP1, P0 ;  /* 0x0000000000ff7886 */ /* 0x008fe20000020100 */
[----:B------:R-:W-:Y:S01]  /*5c70*/  PLOP3.LUT P0, PT, PT, PT, UP1, 0x80, 0x8 ;  /* 0x000000000008781c */ /* 0x000fe20003f0f018 */
[----:B------:R-:W-:Y:S11]  /*5c80*/  UP2UR UR45, UPR, URZ, 0x2 ;  /* 0x00000002ff2d7883 */ /* 0x000ff60008000000 */
[----:B------:R-:W-:Y:S01]  /*5c90*/  @!UPT UIADD3 URZ, UPT, UPT, URZ, URZ, URZ ;  /* 0x000000fffffff290 */ /* 0x000fe2000fffe0ff */
[----:B-1----:R-:W-:Y:S02]  /*5ca0*/  @P0 SHF.R.U32.HI R0, RZ, 0x10, R5 ;  /* 0x00000010ff000819 */ /* 0x002fe40000011605 */
        /* <DEDUP_REMOVED lines=12> */
[----:B------:R-:W2:Y:S01]  /*5d70*/  LDCU UR12, c[0x0][0xb20] ;  /* 0x00016400ff0c77ac */ /* 0x000ea20008000800 */
[----:B------:R-:W-:Y:S02]  /*5d80*/  UIMAD.WIDE.U32 UR4, UR47, UR55, URZ ;  /* 0x000000372f0472a5 */ /* 0x000fe4000f8e00ff */
[----:B------:R-:W-:Y:S02]  /*5d90*/  UIMAD.WIDE.U32 UR6, UR58, UR52, URZ ;  /* 0x000000343a0672a5 */ /* 0x000fe4000f8e00ff */
[----:B------:R-:W-:Y:S02]  /*5da0*/  UISETP.NE.AND UP0, UPT, UR54, 0x1, UPT ;  /* 0x000000013600788c */ /* 0x000fe4000bf05270 */
[----:B------:R-:W-:Y:S02]  /*5db0*/  UIMAD.WIDE.U32 UR8, UR37, UR55, URZ ;  /* 0x00000037250872a5 */ /* 0x000fe4000f8e00ff */
[----:B------:R-:W-:Y:S02]  /*5dc0*/  UIMAD.WIDE.U32 UR10, UR38, UR52, URZ ;  /* 0x00000034260a72a5 */ /* 0x000fe4000f8e00ff */
[----:B------:R-:W-:Y:S02]  /*5dd0*/  UISETP.NE.AND UP1, UPT, UR43, 0x1, UPT ;  /* 0x000000012b00788c */ /* 0x000fe4000bf25270 */
[----:B------:R-:W-:Y:S01]  /*5de0*/  UISETP.NE.AND UP2, UPT, UR42, 0x1, UPT ;  /* 0x000000012a00788c */ /* 0x000fe2000bf45270 */
[----:B------:R-:W-:Y:S02]  /*5df0*/  UMOV UR4, UR5 ;  /* 0x0000000500047c82 */ /* 0x000fe40008000000 */
[----:B--2---:R-:W-:Y:S03]  /*5e00*/  USHF.R.U32.HI UR5, URZ, UR12, UR4 ;  /* 0x0000000cff057299 */ /* 0x004fe60008011604 */
[----:B------:R-:W-:Y:S02]  /*5e10*/  UMOV UR4, UR7 ;  /* 0x0000000700047c82 */ /* 0x000fe40008000000 */
[----:B------:R-:W-:Y:S02]  /*5e20*/  USHF.R.U32.HI UR7, URZ, UR53, UR4 ;  /* 0x00000035ff077299 */ /* 0x000fe40008011604 */
[----:B------:R-:W-:Y:S02]  /*5e30*/  USEL UR4, UR47, UR5, !UP0 ;  /* 0x000000052f047287 */ /* 0x000fe4000c000000 */
[----:B------:R-:W-:Y:S01]  /*5e40*/  USEL UR7, UR58, UR7, !UP1 ;  /* 0x000000073a077287 */ /* 0x000fe2000c800000 */
[----:B------:R-:W-:Y:S01]  /*5e50*/  UMOV UR5, UR9 ;  /* 0x0000000900057c82 */ /* 0x000fe20008000000 */
[----:B------:R-:W-:Y:S02]  /*5e60*/  UIMAD.WIDE.U32 UR8, UR4, UR40, URZ ;  /* 0x00000028040872a5 */ /* 0x000fe4000f8e00ff */
[----:B------:R-:W-:Y:S03]  /*5e70*/  USHF.R.U32.HI UR6, URZ, UR12, UR5 ;  /* 0x0000000cff067299 */ /* 0x000fe60008011605 */
[----:B------:R-:W-:Y:S01]  /*5e80*/  UMOV UR5, UR11 ;  /* 0x0000000b00057c82 */ /* 0x000fe20008000000 */
[----:B------:R-:W-:Y:S02]  /*5e90*/  UIMAD.WIDE.U32 UR10, UR7, UR40, URZ ;  /* 0x00000028070a72a5 */ /* 0x000fe4000f8e00ff */
[----:B------:R-:W-:Y:S02]  /*5ea0*/  USHF.R.U32.HI UR12, URZ, UR53, UR5 ;  /* 0x00000035ff0c7299 */ /* 0x000fe40008011605 */
[----:B------:R-:W-:Y:S01]  /*5eb0*/  USEL UR6, UR37, UR6, !UP0 ;  /* 0x0000000625067287 */ /* 0x000fe2000c000000 */
[----:B------:R-:W-:Y:S02]  /*5ec0*/  UMOV UR5, UR9 ;  /* 0x0000000900057c82 */ /* 0x000fe40008000000 */
[----:B------:R-:W-:Y:S01]  /*5ed0*/  UMOV UR10, UR11 ;  /* 0x0000000b000a7c82 */ /* 0x000fe20008000000 */
[----:B------:R-:W-:Y:S02]  /*5ee0*/  @UP2 USHF.R.U32.HI UR4, URZ, UR41, UR5 ;  /* 0x00000029ff042299 */ /* 0x000fe40008011605 */
[----:B------:R-:W-:Y:S02]  /*5ef0*/  @UP2 USHF.R.U32.HI UR7, URZ, UR41, UR10 ;  /* 0x00000029ff072299 */ /* 0x000fe4000801160a */
[----:B------:R-:W-:Y:S02]  /*5f00*/  UIMAD UR4, UR42, UR4, URZ ;  /* 0x000000042a0472a4 */ /* 0x000fe4000f8e02ff */
[----:B------:R-:W-:Y:S02]  /*5f10*/  UIMAD.WIDE.U32 UR10, UR6, UR40, URZ ;  /* 0x00000028060a72a5 */ /* 0x000fe4000f8e00ff */
[----:B------:R-:W-:Y:S02]  /*5f20*/  USEL UR5, UR38, UR12, !UP1 ;  /* 0x0000000c26057287 */ /* 0x000fe4000c800000 */
[----:B------:R-:W-:Y:S02]  /*5f30*/  UIMAD UR8, UR42, UR7, URZ ;  /* 0x000000072a0872a4 */ /* 0x000fe4000f8e02ff */
[----:B------:R-:W-:Y:S03]  /*5f40*/  UISETP.GE.AND UP0, UPT, UR6, UR4, UPT ;  /* 0x000000040600728c */ /* 0x000fe6000bf06270 */
[----:B------:R-:W-:Y:S01]  /*5f50*/  UMOV UR4, UR11 ;  /* 0x0000000b00047c82 */ /* 0x000fe20008000000 */
[----:B------:R-:W-:Y:S02]  /*5f60*/  UISETP.GE.OR UP0, UPT, UR5, UR8, UP0 ;  /* 0x000000080500728c */ /* 0x000fe40008706670 */
[----:B------:R-:W-:Y:S02]  /*5f70*/  USHF.R.U32.HI UR4, URZ, UR41, UR4 ;  /* 0x00000029ff047299 */ /* 0x000fe40008011604 */
[----:B------:R-:W-:Y:S02]  /*5f80*/  UIMAD.WIDE.U32 UR8, UR5, UR40, URZ ;  /* 0x00000028050872a5 */ /* 0x000fe4000f8e00ff */
[----:B------:R-:W-:Y:S02]  /*5f90*/  USEL UR11, UR6, UR4, !UP2 ;  /* 0x00000004060b7287 */ /* 0x000fe4000d000000 */
[----:B------:R-:W-:Y:S02]  /*5fa0*/  UIADD3 UR8, UPT, UPT, -UR5, URZ, URZ ;  /* 0x000000ff05087290 */ /* 0x000fe4000fffe1ff */
[----:B------:R-:W-:Y:S01]  /*5fb0*/  UIADD3 UR10, UPT, UPT, -UR11, URZ, URZ ;  /* 0x000000ff0b0a7290 */ /* 0x000fe2000fffe1ff */
[----:B------:R-:W-:Y:S01]  /*5fc0*/  @!UP0 UMOV UR4, UR9 ;  /* 0x0000000900048c82 */ /* 0x000fe20008000000 */
[----:B------:R-:W-:Y:S02]  /*5fd0*/  UIADD3 UR9, UPT, UPT, -UR6, URZ, URZ ;  /* 0x000000ff06097290 */ /* 0x000fe4000fffe1ff */
[----:B------:R-:W-:Y:S02]  /*5fe0*/  @!UP0 USHF.R.U32.HI UR4, URZ, UR41, UR4 ;  /* 0x00000029ff048299 */ /* 0x000fe40008011604 */
[----:B------:R-:W-:Y:S02]  /*5ff0*/  UIMAD UR10, UR42, UR10, UR6 ;  /* 0x0000000a2a0a72a4 */ /* 0x000fe4000f8e0206 */
[----:B------:R-:W-:Y:S04]  /*6000*/  @!UP0 USEL UR4, UR5, UR4, !UP2 ;  /* 0x0000000405048287 */ /* 0x000fe8000d000000 */
[----:B------:R-:W-:Y:S02]  /*6010*/  @!UP0 UIMAD UR10, UR7, UR10, UR4 ;  /* 0x0000000a070a82a4 */ /* 0x000fe4000f8e0204 */
[----:B------:R-:W-:Y:S02]  /*6020*/  @!UP0 UIADD3 UR11, UPT, UPT, UR11, -UR4, URZ ;  /* 0x800000040b0b8290 */ /* 0x000fe4000fffe0ff */
[----:B------:R-:W-:Y:S02]  /*6030*/  UIMAD UR7, UR43, UR8, UR38 ;  /* 0x000000082b0772a4 */ /* 0x000fe4000f8e0226 */
[----:B------:R-:W-:Y:S02]  /*6040*/  @!UP0 UIMAD UR6, UR11, UR42, UR5 ;  /* 0x0000002a0b0682a4 */ /* 0x000fe4000f8e0205 */
[----:B------:R-:W-:Y:S01]  /*6050*/  UIMAD UR4, UR54, UR9, UR37 ;  /* 0x00000009360472a4 */ /* 0x000fe2000f8e0225 */
[----:B------:R-:W-:Y:S02]  /*6060*/  @!UP0 UMOV UR5, UR10 ;  /* 0x0000000a00058c82 */ /* 0x000fe40008000000 */
[----:B------:R-:W-:Y:S02]  /*6070*/  UIMAD UR38, UR5, UR43, UR7 ;  /* 0x0000002b052672a4 */ /* 0x000fe4000f8e0207 */
[----:B------:R-:W-:Y:S11]  /*6080*/  UIMAD UR37, UR6, UR54, UR4 ;  /* 0x00000036062572a4 */ /* 0x000ff6000f8e0204 */
[----:B------:R-:W-:Y:S01]  /*6090*/  @!UPT UIADD3 URZ, UPT, UPT, URZ, URZ, URZ ;  /* 0x000000fffffff290 */ /* 0x000fe2000fffe0ff */
.L_x_108:
[----:B------:R-:W-:Y:S01]  /*60a0*/  UISETP.NE.AND UP0, UPT, UR39, 0x1, UPT ;  /* 0x000000012700788c */ /* 0x000fe2000bf05270 */
[----:B------:R-:W-:Y:S01]  /*60b0*/  IADD3 R81, PT, PT, R81, 0x1, RZ ;  /* 0x0000000151517810 */ /* 0x000fe20007ffe0ff */
[----:B------:R-:W-:Y:S02]  /*60c0*/  USHF.L.U32 UR50, UR20, 0x6, URZ ;  /* 0x0000000614327899 */ /* 0x000fe400080006ff */
[----:B------:R-:W-:Y:S07]  /*60d0*/  USHF.L.U32 UR49, UR24, 0x7, URZ ;  /* 0x0000000718317899 */ /* 0x000fee00080006ff */
[----:B------:R-:W2:Y:S01]  /*60e0*/  @!UP0 LDCU.128 UR12, c[0x0][0xb10] ;  /* 0x00016200ff0c87ac */ /* 0x000ea20008000c00 */
[----:B------:R-:W3:Y:S01]  /*60f0*/  @!UP0 LDCU UR5, c[0x0][0xb0c] ;  /* 0x00016180ff0587ac */ /* 0x000ee20008000800 */
[----:B------:R-:W4:Y:S01]  /*6100*/  @!UP0 LDCU UR10, c[0x0][0xb20] ;  /* 0x00016400ff0a87ac */ /* 0x000f220008000800 */
[----:B--2---:R-:W-:Y:S02]  /*6110*/  UIMAD.WIDE.U32 UR8, UR38, UR12, URZ ;  /* 0x0000000c260872a5 */ /* 0x004fe4000f8e00ff */
[----:B------:R-:W-:Y:S02]  /*6120*/  UIMAD.WIDE.U32 UR6, UR37, UR15, URZ ;  /* 0x0000000f250672a5 */ /* 0x000fe4000f8e00ff */
[----:B------:R-:W-:Y:S03]  /*6130*/  @!UP0 UISETP.NE.AND UP1, UPT, UR14, 0x1, UPT ;  /* 0x000000010e00888c */ /* 0x000fe6000bf25270 */
[----:B------:R-:W-:Y:S01]  /*6140*/  @!UP0 UMOV UR4, UR9 ;  /* 0x0000000900048c82 */ /* 0x000fe20008000000 */
[----:B---3--:R-:W-:Y:S02]  /*6150*/  @!UP0 UISETP.NE.AND UP2, UPT, UR5, 0x1, UPT ;  /* 0x000000010500888c */ /* 0x008fe4000bf45270 */
[----:B------:R-:W-:Y:S01]  /*6160*/  @!UP0 USHF.R.U32.HI UR4, URZ, UR13, UR4 ;  /* 0x0000000dff048299 */ /* 0x000fe20008011604 */
[----:B------:R-:W-:Y:S02]  /*6170*/  @!UP0 UMOV UR6, UR7 ;  /* 0x0000000700068c82 */ /* 0x000fe40008000000 */
[----:B----4-:R-:W-:Y:S02]  /*6180*/  @!UP0 USHF.R.U32.HI UR6, URZ, UR10, UR6 ;  /* 0x0000000aff068299 */ /* 0x010fe40008011606 */
[----:B------:R-:W-:Y:S02]  /*6190*/  @!UP0 USEL UR7, UR38, UR4, !UP2 ;  /* 0x0000000426078287 */ /* 0x000fe4000d000000 */
[----:B------:R-:W-:Y:S04]  /*61a0*/  @!UP0 USEL UR6, UR37, UR6, !UP1 ;  /* 0x0000000625068287 */ /* 0x000fe8000c800000 */
[----:B------:R-:W-:Y:S02]  /*61b0*/  @!UP0 UIADD3 UR4, UPT, UPT, -UR7, UR6, URZ ;  /* 0x0000000607048290 */ /* 0x000fe4000fffe1ff */
[----:B------:R-:W-:Y:S02]  /*61c0*/  @!UP0 UIADD3 UR6, UPT, UPT, UR7, -UR6, URZ ;  /* 0x8000000607068290 */ /* 0x000fe4000fffe0ff */
[----:B------:R-:W-:Y:S02]  /*61d0*/  @!UP0 UIMAD UR38, UR4, UR5, UR38 ;  /* 0x00000005042682a4 */ /* 0x000fe4000f8e0226 */
[----:B------:R-:W-:Y:S02]  /*61e0*/  @!UP0 UIMAD UR37, UR6, UR14, UR37 ;  /* 0x0000000e062582a4 */ /* 0x000fe4000f8e0225 */
[----:B------:R-:W-:Y:S09]  /*61f0*/  ULOP3.LUT UP0, URZ, UR62, 0x90, URZ, 0xc0, !UPT ;  /* 0x000000903eff7892 */ /* 0x000ff2000f80c0ff */
[----:B------:R-:W-:Y:S05]  /*6200*/  BRA.U !UP0, `(.L_x_109) ;  /* 0x0000000108407547 */ /* 0x000fea000b800000 */
[----:B------:R-:W2:Y:S01]  /*6210*/  LDCU.64 UR8, c[0x4][0x80] ;  /* 0x01001000ff0877ac */ /* 0x000ea20008000a00 */
[----:B------:R-:W-:Y:S01]  /*6220*/  MOV R3, 0x0 ;  /* 0x0000000000037802 */ /* 0x000fe20000000f00 */
[----:B------:R-:W-:Y:S02]  /*6230*/  HFMA2 R12, -RZ, RZ, 0, 5.9604644775390625e-08 ;  /* 0x00000001ff0c7431 */ /* 0x000fe400000001ff */
[----:B------:R-:W-:Y:S02]  /*6240*/  IMAD.MOV.U32 R8, RZ, RZ, 0x70 ;  /* 0x00000070ff087424 */ /* 0x000fe400078e00ff */
[----:B------:R-:W-:Y:S01]  /*6250*/  IMAD.MOV.U32 R13, RZ, RZ, RZ ;  /* 0x000000ffff0d7224 */ /* 0x000fe200078e00ff */
[----:B------:R-:W3:Y:S01]  /*6260*/  LDCU.64 UR6, c[0x4][0x88] ;  /* 0x01001100ff0677ac */ /* 0x000ee20008000a00 */
[----:B------:R-:W4:Y:S01]  /*6270*/  LDC.64 R2, c[0x4][R3] ;  /* 0x0100000003027b82 */ /* 0x000f220000000a00 */
[----:B------:R-:W1:Y:S01]  /*6280*/  LDCU.64 UR4, c[0x4][0x8] ;  /* 0x01000100ff0477ac */ /* 0x000e620008000a00 */
[----:B--2---:R-:W-:Y:S01]  /*6290*/  MOV R5, UR9 ;  /* 0x0000000900057c02 */ /* 0x004fe20008000f00 */
[----:B------:R-:W-:Y:S01]  /*62a0*/  IMAD.U32 R4, RZ, RZ, UR8 ;  /* 0x00000008ff047e24 */ /* 0x000fe2000f8e00ff */
[----:B---3--:R-:W-:Y:S01]  /*62b0*/  MOV R7, UR7 ;  /* 0x0000000700077c02 */ /* 0x008fe20008000f00 */
[----:B------:R-:W-:Y:S01]  /*62c0*/  IMAD.U32 R6, RZ, RZ, UR6 ;  /* 0x00000006ff067e24 */ /* 0x000fe2000f8e00ff */
[----:B-1----:R-:W-:Y:S01]  /*62d0*/  MOV R11, UR5 ;  /* 0x00000005000b7c02 */ /* 0x002fe20008000f00 */
[----:B------:R-:W-:Y:S02]  /*62e0*/  IMAD.U32 R10, RZ, RZ, UR4 ;  /* 0x00000004ff0a7e24 */ /* 0x000fe4000f8e00ff */
[----:B------:R-:W-:Y:S07]  /*62f0*/  LEPC R20, `(.L_x_109) ;  /* 0x000000001014794e */ /* 0x000fee0000000000 */
[----:B----45:R-:W-:Y:S05]  /*6300*/  CALL.ABS.NOINC R2 ;  /* 0x0000000002007343 */ /* 0x030fea0003c00000 */
.L_x_109:
[----:B------:R-:W-:Y:S01]  /*6310*/  LOP3.LUT P0, RZ, R86, 0x90, RZ, 0xc0, !PT ;  /* 0x0000009056ff7812 */ /* 0x000fe2000780c0ff */
[----:B------:R-:W-:Y:S11]  /*6320*/  BSSY.RECONVERGENT B6, `(.L_x_110) ;  /* 0x0000013000067945 */ /* 0x000ff60003800200 */
[----:B------:R-:W-:Y:S01]  /*6330*/  @!UPT UIADD3 URZ, UPT, UPT, URZ, URZ, URZ ;  /* 0x000000fffffff290 */ /* 0x000fe2000fffe0ff */
[----:B------:R-:W-:Y:S05]  /*6340*/  @!P0 BRA `(.L_x_111) ;  /* 0x0000000000408947 */ /* 0x000fea0003800000 */
        /* <DEDUP_REMOVED lines=16> */
.L_x_111:
[----:B------:R-:W-:Y:S05]  /*6450*/  BSYNC.RECONVERGENT B6 ;  /* 0x0000000000067941 */ /* 0x000fea0003800200 */
.L_x_110:
[----:B------:R-:W-:Y:S01]  /*6460*/  R2UR UR4, R79 ;  /* 0x000000004f0472ca */ /* 0x000fe200000e0000 */
[----:B------:R-:W-:Y:S01]  /*6470*/  UISETP.NE.U32.AND UP0, UPT, UR60, URZ, UPT ;  /* 0x000000ff3c00728c */ /* 0x000fe2000bf05070 */
[----:B------:R-:W-:Y:S02]  /*6480*/  ISETP.NE.U32.AND P4, PT, R72, RZ, PT ;  /* 0x000000ff4800720c */ /* 0x000fe40003f85070 */
[----:B------:R-:W-:Y:S01]  /*6490*/  ISETP.NE.U32.AND P2, PT, RZ, UR56, PT ;  /* 0x00000038ff007c0c */ /* 0x000fe2000bf45070 */
[----:B------:R-:W-:Y:S01]  /*64a0*/  UISETP.NE.AND.EX UP1, UPT, UR61, URZ, UPT, UP0 ;  /* 0x000000ff3d00728c */ /* 0x000fe2000bf25300 */
[----:B------:R-:W-:Y:S01]  /*64b0*/  ISETP.NE.AND.EX P4, PT, R73, RZ, PT, P4 ;  /* 0x000000ff4900720c */ /* 0x000fe20003f85340 */
[----:B------:R-:W-:Y:S01]  /*64c0*/  UPLOP3.LUT UP0, UPT, UPT, UPT, UPT, 0x40, 0x4 ;  /* 0x000000000004789c */ /* 0x000fe20003f0e870 */
[----:B------:R-:W-:Y:S05]  /*64d0*/  ISETP.NE.AND.EX P2, PT, RZ, UR57, PT, P2 ;  /* 0x00000039ff007c0c */ /* 0x000fea000bf45320 */
[----:B------:R-:W-:Y:S06]  /*64e0*/  UISETP.NE.AND UP2, UPT, UR4, URZ, UPT ;  /* 0x000000ff0400728c */ /* 0x000fec000bf45270 */
[----:B------:R-:W-:Y:S05]  /*64f0*/  PLOP3.LUT P1, PT, PT, PT, UP2, 0x80, 0x8 ;  /* 0x000000000008781c */ /* 0x000fea0003f2f028 */
[----:B------:R-:W-:Y:S06]  /*6500*/  @UP2 UPLOP3.LUT UP0, UPT, UPT, UPT, UP1, 0x80, 0x8 ;  /* 0x000000000008289c */ /* 0x000fec0003f0f010 */
[----:B------:R-:W-:Y:S01]  /*6510*/  PLOP3.LUT P0, PT, PT, PT, UP0, 0x80, 0x8 ;  /* 0x000000000008781c */ /* 0x000fe20003f0f008 */
[----:B------:R-:W-:Y:S01]  /*6520*/  @!UPT UIADD3 URZ, UPT, UPT, URZ, URZ, URZ ;  /* 0x000000fffffff290 */ /* 0x000fe2000fffe0ff */
[----:B------:R-:W-:Y:S11]  /*6530*/  BRA.U !UP1, `(.L_x_112) ;  /* 0x00000001093c7547 */ /* 0x000ff6000b800000 */
[----:B------:R-:W-:Y:S01]  /*6540*/  UISETP.NE.U32.AND UP0, UPT, UR56, URZ, UPT ;  /* 0x000000ff3800728c */ /* 0x000fe2000bf05070 */
[----:B-1----:R-:W-:Y:S01]  /*6550*/  HFMA2 R0, -RZ, RZ, 0, 5.9604644775390625e-08 ;  /* 0x00000001ff007431 */ /* 0x002fe200000001ff */
[----:B------:R-:W1:Y:S01]  /*6560*/  LDCU.64 UR8, c[0x0][0x358] ;  /* 0x00006b00ff0877ac */ /* 0x000e620008000a00 */
[----:B------:R-:W-:Y:S01]  /*6570*/  IMAD.MOV.U32 R76, RZ, RZ, 0x1 ;  /* 0x00000001ff4c7424 */ /* 0x000fe200078e00ff */
[----:B------:R-:W-:Y:S06]  /*6580*/  UISETP.NE.AND.EX UP0, UPT, UR57, URZ, UPT, UP0 ;  /* 0x000000ff3900728c */ /* 0x000fec000bf05300 */
[----:B------:R-:W-:Y:S05]  /*6590*/  PLOP3.LUT P3, PT, PT, PT, UP0, 0x80, 0x8 ;  /* 0x000000000008781c */ /* 0x000fea0003f6f008 */
[----:B------:R-:W2:Y:S01]  /*65a0*/  @UP0 LDCU.64 UR4, c[0x0][0x888] ;  /* 0x00011100ff0407ac */ /* 0x000ea20008000a00 */
[----:B------:R-:W-:Y:S07]  /*65b0*/  @UP0 UIMAD UR6, UR36, UR60, URZ ;  /* 0x0000003c240602a4 */ /* 0x000fee000f8e02ff */
[----:B------:R-:W-:Y:S01]  /*65c0*/  @!P3 PRMT R76, R0, 0x7610, R76 ;  /* 0x00007610004cb816 */ /* 0x000fe2000000004c */
[----:B--2---:R-:W-:Y:S06]  /*65d0*/  @UP0 UIMAD.WIDE UR4, UR6, 0x4, UR4 ;  /* 0x00000004060408a5 */ /* 0x004fec000f8e0204 */
[----:B-----5:R-:W-:Y:S01]  /*65e0*/  IMAD.U32 R40, RZ, RZ, UR4 ;  /* 0x00000004ff287e24 */ /* 0x020fe2000f8e00ff */
[----:B------:R-:W-:Y:S04]  /*65f0*/  MOV R41, UR5 ;  /* 0x0000000500297c02 */ /* 0x000fe80008000f00 */
[----:B------:R-:W2:Y:S01]  /*6600*/  @!UP0 LDCU UR4, c[0x0][0x880] ;  /* 0x00011000ff0487ac */ /* 0x000ea20008000800 */
[----:B-1----:R3:W5:Y:S02]  /*6610*/  @P3 LDG.E R40, desc[UR8][R40.64] ;  /* 0x0000000828283981 */ /* 0x002764000c1e1900 */
[----:B--23--:R-:W-:Y:S02]  /*6620*/  @!P3 IMAD.U32 R40, RZ, RZ, UR4 ;  /* 0x00000004ff28be24 */ /* 0x00cfe4000f8e00ff */
.L_x_112:
[----:B------:R-:W-:Y:S05]  /*6630*/  @!P4 BRA `(.L_x_113) ;  /* 0x000000000024c947 */ /* 0x000fea0003800000 */
[----:B------:R-:W-:Y:S01]  /*6640*/  ISETP.NE.U32.AND P3, PT, R70, RZ, PT ;  /* 0x000000ff4600720c */ /* 0x000fe20003f65070 */
[----:B------:R-:W2:Y:S03]  /*6650*/  LDCU.64 UR4, c[0x0][0x358] ;  /* 0x00006b00ff0477ac */ /* 0x000ea60008000a00 */
[----:B------:R-:W-:Y:S11]  /*6660*/  ISETP.NE.AND.EX P3, PT, R71, RZ, PT, P3 ;  /* 0x000000ff4700720c */ /* 0x000ff60003f65330 */
[----:B------:R-:W-:Y:S02]  /*6670*/  @!UPT UIADD3 URZ, UPT, UPT, URZ, URZ, URZ ;  /* 0x000000fffffff290 */ /* 0x000fe4000fffe0ff */
[----:B------:R-:W3:Y:S01]  /*6680*/  @P3 LDC.64 R2, c[0x0][0x8a8] ;  /* 0x00022a00ff023b82 */ /* 0x000ee20000000a00 */
[----:B-1----:R-:W-:Y:S04]  /*6690*/  @P3 IMAD R0, R72, UR36, RZ ;  /* 0x0000002448003c24 */ /* 0x002fe8000f8e02ff */
[----:B---3--:R-:W-:Y:S05]  /*66a0*/  @P3 IMAD.WIDE R2, R0, 0x4, R2 ;  /* 0x0000000400023825 */ /* 0x008fea00078e0202 */
[----:B--2--5:R2:W5:Y:S02]  /*66b0*/  @P3 LDG.E R38, desc[UR4][R2.64] ;  /* 0x0000000402263981 */ /* 0x024564000c1e1900 */
[----:B--2---:R-:W3:Y:S02]  /*66c0*/  @!P3 LDC R38, c[0x0][0x8a0] ;  /* 0x00022800ff26bb82 */ /* 0x004ee40000000800 */
.L_x_113:
[----:B-----5:R-:W-:Y:S01]  /*66d0*/  ISETP.NE.AND P4, PT, R40, RZ, PT ;  /* 0x000000ff2800720c */ /* 0x020fe20003f85270 */
[----:B------:R-:W-:Y:S01]  /*66e0*/  BSSY B1, `(.L_x_114) ;  /* 0x0000040000017945 */ /* 0x000fe20003800000 */
[----:B------:R-:W-:Y:S01]  /*66f0*/  SEL R3, RZ, 0xffffffff, P2 ;  /* 0xffffffffff037807 */ /* 0x000fe20001000000 */
[----:B------:R-:W-:Y:S01]  /*6700*/  IMAD.MOV.U32 R43, RZ, RZ, 0x1 ;  /* 0x00000001ff2b7424 */ /* 0x000fe200078e00ff */
[----:B------:R-:W-:Y:S01]  /*6710*/  LOP3.LUT P3, RZ, R76, 0xff, RZ, 0xc0, !PT ;  /* 0x000000ff4cff7812 */ /* 0x000fe2000786c0ff */
[C---:B------:R-:W-:Y:S01]  /*6720*/  IMAD R39, R36.reuse, 0x40, R37 ;  /* 0x0000004024277824 */ /* 0x040fe200078e0225 */
[----:B-1----:R-:W-:Y:S02]  /*6730*/  @P1 SEL R0, RZ, 0xffffffff, P4 ;  /* 0xffffffffff001807 */ /* 0x002fe40002000000 */
[----:B------:R-:W-:Y:S02]  /*6740*/  CS2R R50, SRZ ;  /* 0x0000000000327805 */ /* 0x000fe4000001ff00 */
[----:B------:R-:W-:Y:S02]  /*6750*/  LEA R4, R83, UR44, 0x3 ;  /* 0x0000002c53047c11 */ /* 0x000fe4000f8e18ff */
[----:B------:R-:W-:Y:S02]  /*6760*/  CS2R R48, SRZ ;  /* 0x0000000000307805 */ /* 0x000fe4000001ff00 */
[----:B------:R-:W-:Y:S02]  /*6770*/  @P0 SEL R0, R3, R0, !P3 ;  /* 0x0000000003000207 */ /* 0x000fe40005800000 */
[----:B------:R-:W-:Y:S02]  /*6780*/  CS2R R46, SRZ ;  /* 0x00000000002e7805 */ /* 0x000fe4000001ff00 */
[----:B------:R-:W-:Y:S02]  /*6790*/  LEA R80, R36, UR44, 0x3 ;  /* 0x0000002c24507c11 */ /* 0x000fe4000f8e18ff */
[----:B------:R-:W-:Y:S02]  /*67a0*/  CS2R R44, SRZ ;  /* 0x00000000002c7805 */ /* 0x000fe4000001ff00 */
[----:B------:R-:W-:Y:S02]  /*67b0*/  @P1 LOP3.LUT R0, R0, 0x1, RZ, 0xc0, !PT ;  /* 0x0000000100001812 */ /* 0x000fe400078ec0ff */
[----:B------:R-:W-:Y:S02]  /*67c0*/  SHF.L.U32 R5, R85, 0x1f, RZ ;  /* 0x0000001f55057819 */ /* 0x000fe400000006ff */
[----:B------:R-:W-:Y:S02]  /*67d0*/  ISETP.NE.U32.OR P6, PT, R0, 0x1, !P1 ;  /* 0x000000010000780c */ /* 0x000fe40004fc5470 */
[----:B------:R-:W-:Y:S02]  /*67e0*/  PLOP3.LUT P2, PT, PT, PT, UP1, 0x80, 0x8 ;  /* 0x000000000008781c */ /* 0x000fe40003f4f018 */
[----:B------:R-:W-:Y:S09]  /*67f0*/  P2R R2, PR, RZ, 0x40 ;  /* 0x00000040ff027803 */ /* 0x000ff20000000000 */
[----:B------:R-:W-:Y:S04]  /*6800*/  @P6 SHF.L.U32 R0, R82, 0x1f, RZ ;  /* 0x0000001f52006819 */ /* 0x000fe800000006ff */
[----:B------:R1:W2:Y:S01]  /*6810*/  @P6 SYNCS.PHASECHK.TRANS64.TRYWAIT P1, [R4+URZ+0xd0], R0 ;  /* 0x0000d000040065a7 */ /* 0x0002a200080211ff */
[----:B------:R4:W3:Y:S01]  /*6820*/  SYNCS.PHASECHK.TRANS64.TRYWAIT P0, [R80+URZ+0x120], R5 ;  /* 0x00012005500075a7 */ /* 0x0008e200080011ff */
[----:B-1----:R-:W-:Y:S04]  /*6830*/  SEL R0, RZ, 0xffffffff, P4 ;  /* 0xffffffffff007807 */ /* 0x002fe80002000000 */
[----:B------:R-:W-:Y:S04]  /*6840*/  @P2 SEL R0, R3, R0, !P3 ;  /* 0x0000000003002207 */ /* 0x000fe80005800000 */
[----:B------:R-:W-:Y:S04]  /*6850*/  LOP3.LUT R0, R0, 0x1, RZ, 0xc0, !PT ;  /* 0x0000000100007812 */ /* 0x000fe800078ec0ff */
[----:B------:R-:W-:Y:S04]  /*6860*/  ISETP.NE.U32.AND P5, PT, R0, 0x1, PT ;  /* 0x000000010000780c */ /* 0x000fe80003fa5070 */
[----:B------:R-:W-:Y:S02]  /*6870*/  P2R R56, PR, RZ, 0x20 ;  /* 0x00000020ff387803 */ /* 0x000fe40000000000 */
[----:B--2---:R-:W-:Y:S01]  /*6880*/  @P6 SEL R43, RZ, 0x1, !P1 ;  /* 0x00000001ff2b6807 */ /* 0x004fe20004800000 */
[----:B---34-:R-:W-:Y:S06]  /*6890*/  @!P6 BRA `(.L_x_115) ;  /* 0x000000000090e947 */ /* 0x018fec0003800000 */
[----:B------:R-:W-:Y:S01]  /*68a0*/  @P5 IMAD R6, R83, 0x1000, R74 ;  /* 0x0000100053065824 */ /* 0x000fe200078e024a */
[----:B------:R-:W-:Y:S01]  /*68b0*/  LOP3.LUT P6, RZ, R75, 0x80, RZ, 0xc0, !PT ;  /* 0x000000804bff7812 */ /* 0x000fe200078cc0ff */
[----:B------:R-:W-:Y:S01]  /*68c0*/  BSSY B0, `(.L_x_116) ;  /* 0x000000f000007945 */ /* 0x000fe20003800000 */
[----:B------:R-:W-:Y:S01]  /*68d0*/  ISETP.NE.AND P2, PT, R43, RZ, PT ;  /* 0x000000ff2b00720c */ /* 0x000fe20003f45270 */
[----:B------:R-:W-:Y:S01]  /*68e0*/  @P5 VIADD R0, R6, UR44 ;  /* 0x0000002c06005c36 */ /* 0x000fe20008000000 */
[----:B------:R-:W-:Y:S02]  /*68f0*/  PLOP3.LUT P1, PT, PT, PT, PT, 0x8, 0x80 ;  /* 0x000000000080781c */ /* 0x000fe40003f2e170 */
[----:B------:R-:W-:Y:S02]  /*6900*/  CS2R R46, SRZ ;  /* 0x00000000002e7805 */ /* 0x000fe4000001ff00 */
[----:B------:R-:W-:Y:S01]  /*6910*/  @P5 PLOP3.LUT P1, PT, P6, PT, PT, 0x80, 0x8 ;  /* 0x000000000008581c */ /* 0x000fe2000372f070 */
[C---:B------:R-:W-:Y:S01]  /*6920*/  @P5 VIADD R3, R0.reuse, 0x10 ;  /* 0x0000001000035836 */ /* 0x040fe20000000000 */
[----:B------:R-:W-:Y:S02]  /*6930*/  CS2R R44, SRZ ;  /* 0x00000000002c7805 */ /* 0x000fe4000001ff00 */
[----:B------:R-:W-:Y:S02]  /*6940*/  CS2R R50, SRZ ;  /* 0x0000000000327805 */ /* 0x000fe4000001ff00 */
[----:B------:R-:W-:Y:S07]  /*6950*/  CS2R R48, SRZ ;  /* 0x0000000000307805 */ /* 0x000fee000001ff00 */
[----:B------:R-:W-:Y:S01]  /*6960*/  @P1 VIADD R3, R0, 0xfffffff0 ;  /* 0xfffffff000031836 */ /* 0x000fe20000000000 */
[----:B------:R-:W-:Y:S06]  /*6970*/  @P2 BRA `(.L_x_117) ;  /* 0x00000000000c2947 */ /* 0x000fec0003800000 */
[----:B------:R-:W-:Y:S04]  /*6980*/  SHF.L.U32 R0, R82, 0x1f, RZ ;  /* 0x0000001f52007819 */ /* 0x000fe800000006ff */
[----:B------:R-:W1:Y:S02]  /*6990*/  SYNCS.PHASECHK.TRANS64.TRYWAIT P1, [R4+URZ+0xd0], R0 ;  /* 0x0000d000040075a7 */ /* 0x000e6400080211ff */
[----:B-1----:R-:W-:Y:S05]  /*69a0*/  @!P1 BRA `(.L_x_118) ;  /* 0x0000002800649947 */ /* 0x002fea0003800000 */
.L_x_117:
[----:B------:R-:W-:Y:S05]  /*69b0*/  BSYNC B0 ;  /* 0x0000000000007941 */ /* 0x000fea0003800000 */
.L_x_116:
[----:B------:R-:W-:Y:S01]  /*69c0*/  ISETP.NE.AND P1, PT, R56, RZ, PT ;  /* 0x000000ff3800720c */ /* 0x000fe20003f25270 */
[----:B-1----:R-:W-:Y:S02]  /*69d0*/  VIADD R4, R4, 0xe0 ;  /* 0x000000e004047836 */ /* 0x002fe40000000000 */
[----:B------:R-:W-:Y:S02]  /*69e0*/  IMAD.U32 R0, RZ, RZ, UR46 ;  /* 0x0000002eff007e24 */ /* 0x000fe4000f8e00ff */
[----:B------:R-:W-:Y:S03]  /*69f0*/  VIADD R83, R83, 0x1 ;  /* 0x0000000153537836 */ /* 0x000fe60000000000 */
[----:B------:R-:W-:Y:S05]  /*6a00*/  PRMT R0, R0, 0x654, R4 ;  /* 0x0000065400007816 */ /* 0x000fea0000000004 */
[----:B------:R1:W2:Y:S04]  /*6a10*/  @P1 LDS.128 R44, [R6+UR44+0x200] ;  /* 0x0002002c062c1984 */ /* 0x0002a80008000c00 */
[----:B------:R1:W3:Y:S01]  /*6a20*/  @P1 LDS.128 R48, [R3+0x200] ;  /* 0x0002000003301984 */ /* 0x0002e20000000c00 */
[C---:B------:R-:W-:Y:S01]  /*6a30*/  ISETP.NE.AND P1, PT, R83.reuse, 0x2, PT ;  /* 0x000000025300780c */ /* 0x040fe20003f25270 */
[----:B------:R-:W-:Y:S01]  /*6a40*/  @!PT LDS RZ, [RZ] ;  /* 0x00000000fffff984 */ /* 0x000fe20000000800 */
[----:B------:R-:W-:Y:S01]  /*6a50*/  @!PT LDS RZ, [RZ] ;  /* 0x00000000fffff984 */ /* 0x000fe20000000800 */
[----:B------:R-:W-:Y:S01]  /*6a60*/  @!PT LDS RZ, [RZ] ;  /* 0x00000000fffff984 */ /* 0x000fe20000000800 */
[----:B------:R-:W-:Y:S01]  /*6a70*/  @!PT LDS RZ, [RZ] ;  /* 0x00000000fffff984 */ /* 0x000fe20000000800 */
[----:B------:R4:W-:Y:S06]  /*6a80*/  MEMBAR.ALL.CTA ;  /* 0x0000000000007992 */ /* 0x0009ec0000008000 */
[----:B----4-:R-:W4:Y:S01]  /*6a90*/  FENCE.VIEW.ASYNC.S ;  /* 0x00000000000073c6 */ /* 0x010f220000000000 */
[----:B------:R-:W-:Y:S01]  /*6aa0*/  SEL R83, R83, RZ, P1 ;  /* 0x000000ff53537207 */ /* 0x000fe20000800000 */
[----:B----4-:R4:W-:Y:S02]  /*6ab0*/  SYNCS.ARRIVE.TRANS64.RED.A1T0 RZ, [R0+URZ], RZ ;  /* 0x000000ff00ff79a7 */ /* 0x0109e400081004ff */
[----:B----4-:R-:W-:Y:S04]  /*6ac0*/  SEL R0, RZ, 0x1, P1 ;  /* 0x00000001ff007807 */ /* 0x010fe80000800000 */
[----:B-12---:R-:W-:Y:S02]  /*6ad0*/  LOP3.LUT R82, R82, R0, RZ, 0x3c, !PT ;  /* 0x0000000052527212 */ /* 0x006fe400078e3cff */
.L_x_115:
[----:B------:R-:W-:Y:S05]  /*6ae0*/  BSYNC B1 ;  /* 0x0000000000017941 */ /* 0x000fea0003800000 */
.L_x_114:
[----:B------:R-:W-:Y:S04]  /*6af0*/  SHF.R.U32.HI R0, RZ, 0x15, R39 ;  /* 0x00000015ff007819 */ /* 0x000fe80000011627 */
[----:B------:R-:W-:Y:S01]  /*6b00*/  LOP3.LUT P1, RZ, R0, 0x3, R77, 0x48, !PT ;  /* 0x0000000300ff7812 */ /* 0x000fe2000782484d */
[----:B------:R-:W-:Y:S01]  /*6b10*/  @!UPT UIADD3 URZ, UPT, UPT, URZ, URZ, URZ ;  /* 0x000000fffffff290 */ /* 0x000fe2000fffe0ff */
[----:B------:R-:W-:Y:S11]  /*6b20*/  @P0 BRA `(.L_x_119) ;  /* 0x0000000000080947 */ /* 0x000ff60003800000 */
[----:B------:R-:W1:Y:S02]  /*6b30*/  SYNCS.PHASECHK.TRANS64.TRYWAIT P0, [R80+URZ+0x120], R5 ;  /* 0x00012005500075a7 */ /* 0x000e6400080011ff */
[----:B-1----:R-:W-:Y:S05]  /*6b40*/  @!P0 BRA `(.L_x_120) ;  /* 0x0000002800108947 */ /* 0x002fea0003800000 */
.L_x_119:
[----:B------:R-:W-:Y:S05]  /*6b50*/  @!P1 BRA `(.L_x_121) ;  /* 0x0000000000409947 */ /* 0x000fea0003800000 */
[----:B------:R-:W1:Y:S01]  /*6b60*/  LDCU.64 UR8, c[0x4][0x70] ;  /* 0x01000e00ff0877ac */ /* 0x000e620008000a00 */
[----:B------:R-:W-:Y:S01]  /*6b70*/  MOV R15, 0x0 ;  /* 0x00000000000f7802 */ /* 0x000fe20000000f00 */
[----:B------:R-:W-:Y:S02]  /*6b80*/  HFMA2 R12, -RZ, RZ, 0, 5.9604644775390625e-08 ;  /* 0x00000001ff0c7431 */ /* 0x000fe400000001ff */
[----:B------:R-:W-:Y:S02]  /*6b90*/  IMAD.MOV.U32 R8, RZ, RZ, 0x192 ;  /* 0x00000192ff087424 */ /* 0x000fe400078e00ff */
[----:B------:R-:W-:Y:S01]  /*6ba0*/  IMAD.MOV.U32 R13, RZ, RZ, RZ ;  /* 0x000000ffff0d7224 */ /* 0x000fe200078e00ff */
[----:B------:R-:W2:Y:S01]  /*6bb0*/  LDCU.64 UR6, c[0x4][0x78] ;  /* 0x01000f00ff0677ac */ /* 0x000ea20008000a00 */
[----:B------:R-:W4:Y:S01]  /*6bc0*/  LDC.64 R14, c[0x4][R15] ;  /* 0x010000000f0e7b82 */ /* 0x000f220000000a00 */
[----:B------:R-:W5:Y:S01]  /*6bd0*/  LDCU.64 UR4, c[0x4][0x10] ;  /* 0x01000200ff0477ac */ /* 0x000f620008000a00 */
[----:B-1----:R-:W-:Y:S01]  /*6be0*/  MOV R5, UR9 ;  /* 0x0000000900057c02 */ /* 0x002fe20008000f00 */
[----:B------:R-:W-:Y:S01]  /*6bf0*/  IMAD.U32 R4, RZ, RZ, UR8 ;  /* 0x00000008ff047e24 */ /* 0x000fe2000f8e00ff */
[----:B--2---:R-:W-:Y:S01]  /*6c00*/  MOV R7, UR7 ;  /* 0x0000000700077c02 */ /* 0x004fe20008000f00 */
[----:B------:R-:W-:Y:S01]  /*6c10*/  IMAD.U32 R6, RZ, RZ, UR6 ;  /* 0x00000006ff067e24 */ /* 0x000fe2000f8e00ff */
[----:B-----5:R-:W-:Y:S01]  /*6c20*/  MOV R11, UR5 ;  /* 0x00000005000b7c02 */ /* 0x020fe20008000f00 */
[----:B------:R-:W-:Y:S02]  /*6c30*/  IMAD.U32 R10, RZ, RZ, UR4 ;  /* 0x00000004ff0a7e24 */ /* 0x000fe4000f8e00ff */
[----:B------:R-:W-:Y:S07]  /*6c40*/  LEPC R20, `(.L_x_121) ;  /* 0x000000001014794e */ /* 0x000fee0000000000 */
[----:B---34-:R-:W-:Y:S05]  /*6c50*/  CALL.ABS.NOINC R14 ;  /* 0x000000000e007343 */ /* 0x018fea0003c00000 */
.L_x_121:
[----:B------:R-:W-:Y:S01]  /*6c60*/  IMAD.U32 R42, R45, 0x10000, RZ ;  /* 0x000100002d2a7824 */ /* 0x000fe200078e00ff */
[----:B------:R-:W-:Y:S01]  /*6c70*/  ISETP.NE.AND P6, PT, R2, RZ, PT ;  /* 0x000000ff0200720c */ /* 0x000fe20003fc5270 */
[----:B------:R-:W-:Y:S05]  /*6c80*/  WARPSYNC.ALL ;  /* 0x0000000000007948 */ /* 0x000fea0003800000 */
[----:B------:R-:W-:Y:S01]  /*6c90*/  R2UR UR4, R39 ;  /* 0x00000000270472ca */ /* 0x000fe200000e0000 */
[----:B------:R-:W-:Y:S01]  /*6ca0*/  BSSY.RECONVERGENT B0, `(.L_x_122) ;  /* 0x00000a4000007945 */ /* 0x000fe20003800200 */
[C---:B------:R-:W-:Y:S02]  /*6cb0*/  SHF.L.U32 R2, R44.reuse, 0x10, RZ ;  /* 0x000000102c027819 */ /* 0x040fe400000006ff */
[C---:B------:R-:W-:Y:S02]  /*6cc0*/  PRMT R3, R44.reuse, 0x8880, RZ ;  /* 0x000088802c037816 */ /* 0x040fe400000000ff */
[----:B------:R-:W-:Y:S02]  /*6cd0*/  SHF.L.U32 R41, R44, 0x8, RZ ;  /* 0x000000082c297819 */ /* 0x000fe400000006ff */
[----:B------:R-:W-:Y:S02]  /*6ce0*/  LOP3.LUT P5, RZ, R75, 0x80, RZ, 0xc0, !PT ;  /* 0x000000804bff7812 */ /* 0x000fe400078ac0ff */
[----:B------:R-:W-:Y:S03]  /*6cf0*/  ISETP.NE.AND P0, PT, R87, RZ, PT ;  /* 0x000000ff5700720c */ /* 0x000fe60003f05270 */
[----:B-1----:R-:W1:Y:S02]  /*6d00*/  LDTM.x32 R4, tmem[UR4] ;  /* 0x00000004000479ee */ /* 0x002e6400082c0000 */
[C---:B-1----:R-:W-:Y:S01]  /*6d10*/  IMAD R0, R38.reuse, R4, RZ ;  /* 0x0000000426007224 */ /* 0x042fe200078e02ff */
[----:B------:R-:W-:Y:S01]  /*6d20*/  SHF.R.S32.HI R4, RZ, 0x18, R2 ;  /* 0x00000018ff047819 */ /* 0x000fe20000011402 */
[C---:B------:R-:W-:Y:S01]  /*6d30*/  IMAD R2, R38.reuse, R5, RZ ;  /* 0x0000000526027224 */ /* 0x040fe200078e02ff */
[----:B------:R-:W-:Y:S01]  /*6d40*/  SHF.R.S32.HI R5, RZ, 0x18, R41 ;  /* 0x00000018ff057819 */ /* 0x000fe20000011429 */
[----:B------:R-:W-:Y:S01]  /*6d50*/  IMAD R0, R3, R40, R0 ;  /* 0x0000002803007224 */ /* 0x000fe200078e0200 */
[----:B------:R-:W-:Y:S01]  /*6d60*/  PRMT R41, R45, 0x8880, RZ ;  /* 0x000088802d297816 */ /* 0x000fe200000000ff */
[----:B------:R-:W-:Y:S02]  /*6d70*/  IMAD R3, R38, R6, RZ ;  /* 0x0000000626037224 */ /* 0x000fe400078e02ff */
[-C--:B------:R-:W-:Y:S01]  /*6d80*/  IMAD R2, R4, R40.reuse, R2 ;  /* 0x0000002804027224 */ /* 0x080fe200078e0202 */
[----:B------:R-:W-:Y:S01]  /*6d90*/  SHF.R.S32.HI R4, RZ, 0x18, R44 ;  /* 0x00000018ff047819 */ /* 0x000fe2000001142c */
[C---:B------:R-:W-:Y:S02]  /*6da0*/  IMAD R7, R38.reuse, R7, RZ ;  /* 0x0000000726077224 */ /* 0x040fe400078e02ff */
[-C--:B------:R-:W-:Y:S02]  /*6db0*/  IMAD R3, R5, R40.reuse, R3 ;  /* 0x0000002805037224 */ /* 0x080fe400078e0203 */
[----:B------:R-:W-:Y:S02]  /*6dc0*/  IMAD R5, R38, R9, RZ ;  /* 0x0000000926057224 */ /* 0x000fe400078e02ff */
[----:B------:R-:W-:Y:S02]  /*6dd0*/  IMAD R7, R4, R40, R7 ;  /* 0x0000002804077224 */ /* 0x000fe400078e0207 */
[C---:B------:R-:W-:Y:S02]  /*6de0*/  IMAD R9, R38.reuse, R13, RZ ;  /* 0x0000000d26097224 */ /* 0x040fe400078e02ff */
[C---:B------:R-:W-:Y:S01]  /*6df0*/  IMAD R4, R38.reuse, R8, RZ ;  /* 0x0000000826047224 */ /* 0x040fe200078e02ff */
[----:B------:R-:W-:Y:S01]  /*6e00*/  I2IP.S8.S32.SAT R52, R7, R3, RZ ;  /* 0x0000000307347239 */ /* 0x000fe200000014ff */
[C---:B------:R-:W-:Y:S01]  /*6e10*/  IMAD R13, R38.reuse, R17, RZ ;  /* 0x00000011260d7224 */ /* 0x040fe200078e02ff */
[----:B------:R-:W-:Y:S01]  /*6e20*/  SHF.R.S32.HI R7, RZ, 0x18, R45 ;  /* 0x00000018ff077819 */ /* 0x000fe2000001142d */
[----:B------:R-:W-:Y:S01]  /*6e30*/  IMAD R8, R38, R12, RZ ;  /* 0x0000000c26087224 */ /* 0x000fe200078e02ff */
[----:B------:R-:W-:Y:S01]  /*6e40*/  I2IP.S8.S32.SAT R52, R2, R0, R52 ;  /* 0x0000000002347239 */ /* 0x000fe20000001434 */
[----:B------:R-:W-:Y:S01]  /*6e50*/  IMAD R17, R38, R21, RZ ;  /* 0x0000001526117224 */ /* 0x000fe200078e02ff */
[----:B------:R-:W-:Y:S01]  /*6e60*/  SHF.L.U32 R0, R46, 0x8, RZ ;  /* 0x000000082e007819 */ /* 0x000fe200000006ff */
[C---:B------:R-:W-:Y:S01]  /*6e70*/  IMAD R12, R38.reuse, R16, RZ ;  /* 0x00000010260c7224 */ /* 0x040fe200078e02ff */
[----:B------:R-:W-:Y:S01]  /*6e80*/  SHF.R.S32.HI R2, RZ, 0x18, R46 ;  /* 0x00000018ff027819 */ /* 0x000fe2000001142e */
[C---:B------:R-:W-:Y:S01]  /*6e90*/  IMAD R21, R38.reuse, R25, RZ ;  /* 0x0000001926157224 */ /* 0x040fe200078e02ff */
[----:B------:R-:W-:Y:S01]  /*6ea0*/  SHF.R.S32.HI R0, RZ, 0x18, R0 ;  /* 0x00000018ff007819 */ /* 0x000fe20000011400 */
[C---:B------:R-:W-:Y:S02]  /*6eb0*/  IMAD R16, R38.reuse, R20, RZ ;  /* 0x0000001426107224 */ /* 0x040fe400078e02ff */
[C---:B------:R-:W-:Y:S02]  /*6ec0*/  IMAD R25, R38.reuse, R29, RZ ;  /* 0x0000001d26197224 */ /* 0x040fe400078e02ff */
[C---:B------:R-:W-:Y:S02]  /*6ed0*/  IMAD R20, R38.reuse, R24, RZ ;  /* 0x0000001826147224 */ /* 0x040fe400078e02ff */
[C---:B------:R-:W-:Y:S01]  /*6ee0*/  IMAD R29, R38.reuse, R33, RZ ;  /* 0x00000021261d7224 */ /* 0x040fe200078e02ff */
[----:B------:R-:W-:Y:S01]  /*6ef0*/  SHF.L.U32 R33, R45, 0x8, RZ ;  /* 0x000000082d217819 */ /* 0x000fe200000006ff */
[C---:B------:R-:W-:Y:S02]  /*6f00*/  IMAD R24, R38.reuse, R28, RZ ;  /* 0x0000001c26187224 */ /* 0x040fe400078e02ff */
[C---:B------:R-:W-:Y:S01]  /*6f10*/  IMAD R28, R38.reuse, R32, RZ ;  /* 0x00000020261c7224 */ /* 0x040fe200078e02ff */
[----:B------:R-:W-:Y:S01]  /*6f20*/  SHF.R.S32.HI R32, RZ, 0x18, R42 ;  /* 0x00000018ff207819 */ /* 0x000fe2000001142a */
[----:B------:R-:W-:Y:S01]  /*6f30*/  IMAD R4, R41, R40, R4 ;  /* 0x0000002829047224 */ /* 0x000fe200078e0204 */
[----:B------:R-:W-:Y:S01]  /*6f40*/  SHF.R.S32.HI R3, RZ, 0x18, R33 ;  /* 0x00000018ff037819 */ /* 0x000fe20000011421 */
[----:B------:R-:W-:Y:S01]  /*6f50*/  IMAD R6, R38, R10, RZ ;  /* 0x0000000a26067224 */ /* 0x000fe200078e02ff */
[----:B------:R-:W-:Y:S01]  /*6f60*/  PRMT R33, R46, 0x8880, RZ ;  /* 0x000088802e217816 */ /* 0x000fe200000000ff */
[-C--:B------:R-:W-:Y:S01]  /*6f70*/  IMAD R5, R32, R40.reuse, R5 ;  /* 0x0000002820057224 */ /* 0x080fe200078e0205 */
[----:B------:R-:W-:Y:S01]  /*6f80*/  SHF.L.U32 R32, R46, 0x10, RZ ;  /* 0x000000102e207819 */ /* 0x000fe200000006ff */
[C---:B------:R-:W-:Y:S02]  /*6f90*/  IMAD R11, R38.reuse, R11, RZ ;  /* 0x0000000b260b7224 */ /* 0x040fe400078e02ff */
[-C--:B------:R-:W-:Y:S02]  /*6fa0*/  IMAD R6, R3, R40.reuse, R6 ;  /* 0x0000002803067224 */ /* 0x080fe400078e0206 */
[----:B------:R-:W-:Y:S01]  /*6fb0*/  IMAD R11, R7, R40, R11 ;  /* 0x00000028070b7224 */ /* 0x000fe200078e020b */
[----:B------:R-:W-:Y:S01]  /*6fc0*/  SHF.R.S32.HI R7, RZ, 0x18, R32 ;  /* 0x00000018ff077819 */ /* 0x000fe20000011420 */
[----:B------:R-:W-:Y:S02]  /*6fd0*/  IMAD.MOV.U32 R3, RZ, RZ, R33 ;  /* 0x000000ffff037224 */ /* 0x000fe400078e0021 */
[----:B------:R-:W-:Y:S01]  /*6fe0*/  IMAD R10, R38, R14, RZ ;  /* 0x0000000e260a7224 */ /* 0x000fe200078e02ff */
[----:B------:R-:W-:Y:S01]  /*6ff0*/  I2IP.S8.S32.SAT R11, R11, R6, RZ ;  /* 0x000000060b0b7239 */ /* 0x000fe200000014ff */
[-C--:B------:R-:W-:Y:S01]  /*7000*/  IMAD R8, R3, R40.reuse, R8 ;  /* 0x0000002803087224 */ /* 0x080fe200078e0208 */
[----:B------:R-:W-:Y:S01]  /*7010*/  SHF.L.U32 R3, R47, 0x10, RZ ;  /* 0x000000102f037819 */ /* 0x000fe200000006ff */
[-C--:B------:R-:W-:Y:S01]  /*7020*/  IMAD R9, R7, R40.reuse, R9 ;  /* 0x0000002807097224 */ /* 0x080fe200078e0209 */
[C---:B------:R-:W-:Y:S01]  /*7030*/  PRMT R7, R47.reuse, 0x8880, RZ ;  /* 0x000088802f077816 */ /* 0x040fe200000000ff */
[----:B------:R-:W-:Y:S01]  /*7040*/  IMAD R10, R0, R40, R10 ;  /* 0x00000028000a7224 */ /* 0x000fe200078e020a */
[----:B------:R-:W-:Y:S01]  /*7050*/  SHF.R.S32.HI R3, RZ, 0x18, R3 ;  /* 0x00000018ff037819 */ /* 0x000fe20000011403 */
[----:B------:R-:W-:Y:S01]  /*7060*/  IMAD R15, R38, R15, RZ ;  /* 0x0000000f260f7224 */ /* 0x000fe200078e02ff */
[----:B------:R-:W-:Y:S01]  /*7070*/  MOV R0, R7 ;  /* 0x0000000700007202 */ /* 0x000fe20000000f00 */
[----:B------:R-:W-:Y:S01]  /*7080*/  IMAD.SHL.U32 R6, R47, 0x100, RZ ;  /* 0x000001002f067824 */ /* 0x000fe200078e00ff */
[----:B------:R-:W-:Y:S01]  /*7090*/  I2IP.S8.S32.SAT R53, R5, R4, R11 ;  /* 0x0000000405357239 */ /* 0x000fe2000000140b */
[-C--:B------:R-:W-:Y:S01]  /*70a0*/  IMAD R15, R2, R40.reuse, R15 ;  /* 0x00000028020f7224 */ /* 0x080fe200078e020f */
[----:B------:R-:W-:Y:S01]  /*70b0*/  SHF.R.S32.HI R2, RZ, 0x18, R47 ;  /* 0x00000018ff027819 */ /* 0x000fe2000001142f */
[----:B------:R-:W-:Y:S01]  /*70c0*/  IMAD R12, R0, R40, R12 ;  /* 0x00000028000c7224 */ /* 0x000fe200078e020c */
[----:B------:R-:W-:Y:S01]  /*70d0*/  SHF.R.S32.HI R6, RZ, 0x18, R6 ;  /* 0x00000018ff067819 */ /* 0x000fe20000011406 */
[----:B------:R-:W-:Y:S01]  /*70e0*/  IMAD R14, R38, R18, RZ ;  /* 0x00000012260e7224 */ /* 0x000fe200078e02ff */
[----:B---3--:R-:W-:Y:S01]  /*70f0*/  PRMT R0, R48, 0x8880, RZ ;  /* 0x0000888030007816 */ /* 0x008fe200000000ff */
[-C--:B------:R-:W-:Y:S01]  /*7100*/  IMAD R13, R3, R40.reuse, R13 ;  /* 0x00000028030d7224 */ /* 0x080fe200078e020d */
[C---:B------:R-:W-:Y:S01]  /*7110*/  SHF.L.U32 R4, R49.reuse, 0x10, RZ ;  /* 0x0000001031047819 */ /* 0x040fe200000006ff */
[----:B------:R-:W-:Y:S01]  /*7120*/  IMAD R19, R38, R19, RZ ;  /* 0x0000001326137224 */ /* 0x000fe200078e02ff */
[C---:B------:R-:W-:Y:S01]  /*7130*/  PRMT R3, R49.reuse, 0x8880, RZ ;  /* 0x0000888031037816 */ /* 0x040fe200000000ff */
[-C--:B------:R-:W-:Y:S01]  /*7140*/  IMAD R14, R6, R40.reuse, R14 ;  /* 0x00000028060e7224 */ /* 0x080fe200078e020e */
[----:B------:R-:W-:Y:S01]  /*7150*/  SHF.L.U32 R5, R49, 0x8, RZ ;  /* 0x0000000831057819 */ /* 0x000fe200000006ff */
[-C--:B------:R-:W-:Y:S01]  /*7160*/  IMAD R19, R2, R40.reuse, R19 ;  /* 0x0000002802137224 */ /* 0x080fe200078e0213 */
[----:B------:R-:W-:Y:S01]  /*7170*/  SHF.L.U32 R2, R48, 0x10, RZ ;  /* 0x0000001030027819 */ /* 0x000fe200000006ff */
[----:B------:R-:W-:Y:S01]  /*7180*/  IMAD R16, R0, R40, R16 ;  /* 0x0000002800107224 */ /* 0x000fe200078e0210 */
[----:B------:R-:W-:Y:S01]  /*7190*/  SHF.R.S32.HI R4, RZ, 0x18, R4 ;  /* 0x00000018ff047819 */ /* 0x000fe20000011404 */
[----:B------:R-:W-:Y:S01]  /*71a0*/  IMAD.SHL.U32 R0, R48, 0x100, RZ ;  /* 0x0000010030007824 */ /* 0x000fe200078e00ff */
[----:B------:R-:W-:Y:S01]  /*71b0*/  SHF.R.S32.HI R2, RZ, 0x18, R2 ;  /* 0x00000018ff027819 */ /* 0x000fe20000011402 */
[C---:B------:R-:W-:Y:S01]  /*71c0*/  IMAD R18, R38.reuse, R22, RZ ;  /* 0x0000001626127224 */ /* 0x040fe200078e02ff */
[----:B------:R-:W-:Y:S01]  /*71d0*/  I2IP.S8.S32.SAT R10, R15, R10, RZ ;  /* 0x0000000a0f0a7239 */ /* 0x000fe200000014ff */
[----:B------:R-:W-:Y:S01]  /*71e0*/  IMAD R23, R38, R23, RZ ;  /* 0x0000001726177224 */ /* 0x000fe200078e02ff */
[----:B------:R-:W-:Y:S01]  /*71f0*/  SHF.R.S32.HI R0, RZ, 0x18, R0 ;  /* 0x00000018ff007819 */ /* 0x000fe20000011400 */
[----:B------:R-:W-:Y:S01]  /*7200*/  IMAD R17, R2, R40, R17 ;  /* 0x0000002802117224 */ /* 0x000fe200078e0211 */
[----:B------:R-:W-:Y:S01]  /*7210*/  SHF.R.S32.HI R2, RZ, 0x18, R48 ;  /* 0x00000018ff027819 */ /* 0x000fe20000011430 */
[----:B------:R-:W-:Y:S01]  /*7220*/  IMAD R22, R38, R26, RZ ;  /* 0x0000001a26167224 */ /* 0x000fe200078e02ff */
[----:B------:R-:W-:Y:S01]  /*7230*/  I2IP.S8.S32.SAT R14, R19, R14, RZ ;  /* 0x0000000e130e7239 */ /* 0x000fe200000014ff */
[-C--:B------:R-:W-:Y:S01]  /*7240*/  IMAD R18, R0, R40.reuse, R18 ;  /* 0x0000002800127224 */ /* 0x080fe200078e0212 */
[----:B------:R-:W-:Y:S01]  /*7250*/  SHF.R.S32.HI R0, RZ, 0x18, R5 ;  /* 0x00000018ff007819 */ /* 0x000fe20000011405 */
[-C--:B------:R-:W-:Y:S01]  /*7260*/  IMAD R23, R2, R40.reuse, R23 ;  /* 0x0000002802177224 */ /* 0x080fe200078e0217 */
[----:B------:R-:W-:Y:S01]  /*7270*/  SHF.R.S32.HI R2, RZ, 0x18, R49 ;  /* 0x00000018ff027819 */ /* 0x000fe20000011431 */
[-C--:B------:R-:W-:Y:S01]  /*7280*/  IMAD R20, R3, R40.reuse, R20 ;  /* 0x0000002803147224 */ /* 0x080fe200078e0214 */
[----:B------:R-:W-:Y:S01]  /*7290*/  SHF.L.U32 R3, R50, 0x8, RZ ;  /* 0x0000000832037819 */ /* 0x000fe200000006ff */
[----:B------:R-:W-:Y:S01]  /*72a0*/  IMAD R21, R4, R40, R21 ;  /* 0x0000002804157224 */ /* 0x000fe200078e0215 */
[----:B------:R-:W-:Y:S01]  /*72b0*/  SHF.R.S32.HI R5, RZ, 0x18, R51 ;  /* 0x00000018ff057819 */ /* 0x000fe20000011433 */
[----:B------:R-:W-:Y:S01]  /*72c0*/  IMAD R27, R38, R27, RZ ;  /* 0x0000001b261b7224 */ /* 0x000fe200078e02ff */
[----:B------:R-:W-:Y:S01]  /*72d0*/  SHF.R.S32.HI R3, RZ, 0x18, R3 ;  /* 0x00000018ff037819 */ /* 0x000fe20000011403 */
[----:B------:R-:W-:Y:S01]  /*72e0*/  IMAD.U32 R4, R50, 0x10000, RZ ;  /* 0x0001000032047824 */ /* 0x000fe200078e00ff */
[----:B------:R-:W-:Y:S01]  /*72f0*/  I2IP.S8.S32.SAT R18, R23, R18, RZ ;  /* 0x0000001217127239 */ /* 0x000fe200000014ff */
[-C--:B------:R-:W-:Y:S01]  /*7300*/  IMAD R22, R0, R40.reuse, R22 ;  /* 0x0000002800167224 */ /* 0x080fe200078e0216 */
[----:B------:R-:W-:Y:S01]  /*7310*/  PRMT R0, R50, 0x8880, RZ ;  /* 0x0000888032007816 */ /* 0x000fe200000000ff */
[----:B------:R-:W-:Y:S01]  /*7320*/  IMAD R27, R2, R40, R27 ;  /* 0x00000028021b7224 */ /* 0x000fe200078e021b */
[----:B------:R-:W-:Y:S01]  /*7330*/  SHF.R.S32.HI R2, RZ, 0x18, R4 ;  /* 0x00000018ff027819 */ /* 0x000fe20000011404 */
[----:B------:R-:W-:Y:S01]  /*7340*/  IMAD R26, R38, R30, RZ ;  /* 0x0000001e261a7224 */ /* 0x000fe200078e02ff */
[----:B------:R-:W-:Y:S01]  /*7350*/  I2IP.S8.S32.SAT R54, R9, R8, R10 ;  /* 0x0000000809367239 */ /* 0x000fe2000000140a */
[-C--:B------:R-:W-:Y:S01]  /*7360*/  IMAD R24, R0, R40.reuse, R24 ;  /* 0x0000002800187224 */ /* 0x080fe200078e0218 */
[----:B------:R-:W-:Y:S01]  /*7370*/  SHF.R.S32.HI R0, RZ, 0x18, R50 ;  /* 0x00000018ff007819 */ /* 0x000fe20000011432 */
[-C--:B------:R-:W-:Y:S01]  /*7380*/  IMAD R25, R2, R40.reuse, R25 ;  /* 0x0000002802197224 */ /* 0x080fe200078e0219 */
[----:B------:R-:W-:Y:S01]  /*7390*/  PRMT R2, R51, 0x8880, RZ ;  /* 0x0000888033027816 */ /* 0x000fe200000000ff */
[----:B------:R-:W-:Y:S01]  /*73a0*/  IMAD R26, R3, R40, R26 ;  /* 0x00000028031a7224 */ /* 0x000fe200078e021a */
[----:B------:R-:W-:Y:S01]  /*73b0*/  SHF.L.U32 R3, R51, 0x10, RZ ;  /* 0x0000001033037819 */ /* 0x000fe200000006ff */
[----:B------:R-:W-:Y:S01]  /*73c0*/  IMAD R31, R38, R31, RZ ;  /* 0x0000001f261f7224 */ /* 0x000fe200078e02ff */
[----:B------:R-:W-:Y:S01]  /*73d0*/  I2IP.S8.S32.SAT R55, R13, R12, R14 ;  /* 0x0000000c0d377239 */ /* 0x000fe2000000140e */
[----:B------:R-:W-:Y:S01]  /*73e0*/  IMAD.SHL.U32 R4, R51, 0x100, RZ ;  /* 0x0000010033047824 */ /* 0x000fe200078e00ff */
[----:B------:R-:W-:Y:S01]  /*73f0*/  SHF.R.S32.HI R3, RZ, 0x18, R3 ;  /* 0x00000018ff037819 */ /* 0x000fe20000011403 */
[-C--:B------:R-:W-:Y:S02]  /*7400*/  IMAD R31, R0, R40.reuse, R31 ;  /* 0x00000028001f7224 */ /* 0x080fe400078e021f */
[----:B------:R-:W-:Y:S01]  /*7410*/  HFMA2 R0, -RZ, RZ, 0, 9.5367431640625e-07 ;  /* 0x00000010ff007431 */ /* 0x000fe200000001ff */
[----:B------:R1:W-:Y:S01]  /*7420*/  STS.128 [R74+UR44+0x2200], R52 ;  /* 0x002200344a007988 */ /* 0x0003e20008000c2c */
[----:B------:R-:W-:Y:S01]  /*7430*/  SHF.R.S32.HI R4, RZ, 0x18, R4 ;  /* 0x00000018ff047819 */ /* 0x000fe20000011404 */
[----:B------:R-:W-:Y:S01]  /*7440*/  IMAD R28, R2, R40, R28 ;  /* 0x00000028021c7224 */ /* 0x000fe200078e021c */
[----:B------:R-:W-:Y:S01]  /*7450*/  I2IP.S8.S32.SAT R16, R17, R16, R18 ;  /* 0x0000001011107239 */ /* 0x000fe20000001412 */
[C---:B------:R-:W-:Y:S01]  /*7460*/  IMAD R30, R38.reuse, R34, RZ ;  /* 0x00000022261e7224 */ /* 0x040fe200078e02ff */
[----:B------:R-:W-:Y:S01]  /*7470*/  I2IP.S8.S32.SAT R22, R27, R22, RZ ;  /* 0x000000161b167239 */ /* 0x000fe200000014ff */
[----:B------:R-:W-:Y:S01]  /*7480*/  IMAD R29, R3, R40, R29 ;  /* 0x00000028031d7224 */ /* 0x000fe200078e021d */
[----:B------:R-:W-:Y:S01]  /*7490*/  I2IP.S8.S32.SAT R18, R31, R26, RZ ;  /* 0x0000001a1f127239 */ /* 0x000fe200000014ff */
[----:B------:R-:W-:Y:S01]  /*74a0*/  IMAD R35, R38, R35, RZ ;  /* 0x0000002326237224 */ /* 0x000fe200078e02ff */
[----:B------:R-:W-:Y:S01]  /*74b0*/  IADD3 R2, PT, PT, R74, UR44, RZ ;  /* 0x0000002c4a027c10 */ /* 0x000fe2000fffe0ff */
[-C--:B------:R-:W-:Y:S01]  /*74c0*/  IMAD R30, R4, R40.reuse, R30 ;  /* 0x00000028041e7224 */ /* 0x080fe200078e021e */
[----:B------:R-:W-:Y:S01]  /*74d0*/  SEL R0, R0, 0xfffffff0, !P5 ;  /* 0xfffffff000007807 */ /* 0x000fe20006800000 */
[----:B------:R-:W-:Y:S01]  /*74e0*/  IMAD R35, R5, R40, R35 ;  /* 0x0000002805237224 */ /* 0x000fe200078e0223 */
[----:B------:R-:W-:Y:S02]  /*74f0*/  I2IP.S8.S32.SAT R17, R21, R20, R22 ;  /* 0x0000001415117239 */ /* 0x000fe40000001416 */
[----:B------:R-:W-:Y:S02]  /*7500*/  I2IP.S8.S32.SAT R18, R25, R24, R18 ;  /* 0x0000001819127239 */ /* 0x000fe40000001412 */
[----:B------:R-:W-:Y:S02]  /*7510*/  I2IP.S8.S32.SAT R19, R35, R30, RZ ;  /* 0x0000001e23137239 */ /* 0x000fe400000014ff */
[----:B------:R-:W-:Y:S02]  /*7520*/  IADD3 R88, PT, PT, R2, R0, RZ ;  /* 0x0000000002587210 */ /* 0x000fe40007ffe0ff */
[----:B------:R-:W-:Y:S02]  /*7530*/  I2IP.S8.S32.SAT R19, R29, R28, R19 ;  /* 0x0000001c1d137239 */ /* 0x000fe40000001413 */
[----:B------:R-:W-:Y:S02]  /*7540*/  LEA R3, R83, UR44, 0x3 ;  /* 0x0000002c53037c11 */ /* 0x000fe4000f8e18ff */
[----:B------:R-:W-:Y:S01]  /*7550*/  @P6 SHF.L.U32 R4, R82, 0x1f, RZ ;  /* 0x0000001f52046819 */ /* 0x000fe200000006ff */
[----:B------:R1:W-:Y:S01]  /*7560*/  STS.128 [R88+0x2200], R16 ;  /* 0x0022001058007388 */ /* 0x0003e20000000c00 */
[----:B------:R-:W-:Y:S01]  /*7570*/  @!PT LDS RZ, [RZ] ;  /* 0x00000000fffff984 */ /* 0x000fe20000000800 */
[----:B------:R-:W-:Y:S01]  /*7580*/  @!PT LDS RZ, [RZ] ;  /* 0x00000000fffff984 */ /* 0x000fe20000000800 */
[----:B------:R-:W-:Y:S01]  /*7590*/  @!PT LDS RZ, [RZ] ;  /* 0x00000000fffff984 */ /* 0x000fe20000000800 */
[----:B------:R-:W-:Y:S01]  /*75a0*/  @!PT LDS RZ, [RZ] ;  /* 0x00000000fffff984 */ /* 0x000fe20000000800 */
[----:B------:R2:W-:Y:S07]  /*75b0*/  MEMBAR.ALL.CTA ;  /* 0x0000000000007992 */ /* 0x0005ee0000008000 */
[----:B--2---:R-:W2:Y:S02]  /*75c0*/  FENCE.VIEW.ASYNC.S ;  /* 0x00000000000073c6 */ /* 0x004ea40000000000 */
[----:B--2---:R-:W-:Y:S06]  /*75d0*/  BAR.SYNC.DEFER_BLOCKING 0x1, 0x80 ;  /* 0x0042000000007b1d */ /* 0x004fec0000010000 */
[----:B------:R-:W-:Y:S05]  /*75e0*/  @P0 BRA `(.L_x_123) ;  /* 0x00000000003c0947 */ /* 0x000fea0003800000 */
[----:B------:R-:W2:Y:S01]  /*75f0*/  LDCU.64 UR6, c[0x0][0x348] ;  /* 0x00006900ff0677ac */ /* 0x000ea20008000a00 */
[----:B------:R-:W-:Y:S01]  /*7600*/  UIADD3 UR4, UPT, UPT, UR44, 0x2200, URZ ;  /* 0x000022002c047890 */ /* 0x000fe2000fffe0ff */
[----:B------:R-:W-:Y:S01]  /*7610*/  UMOV UR51, UR36 ;  /* 0x0000002400337c82 */ /* 0x000fe20008000000 */
[----:B------:R-:W-:Y:S02]  /*7620*/  UIADD3 UR9, UPT, UPT, UR49, 0x40, URZ ;  /* 0x0000004031097890 */ /* 0x000fe4000fffe0ff */
[----:B------:R-:W-:Y:S02]  /*7630*/  UIADD3 UR8, UPT, UPT, UR44, 0x2a00, URZ ;  /* 0x00002a002c087890 */ /* 0x000fe4000fffe0ff */
[----:B------:R-:W-:Y:S01]  /*7640*/  MOV R86, UR4 ;  /* 0x0000000400567c02 */ /* 0x000fe20008000f00 */
[----:B------:R-:W-:Y:S01]  /*7650*/  UMOV UR10, UR50 ;  /* 0x00000032000a7c82 */ /* 0x000fe20008000000 */
[----:B------:R-:W-:Y:S02]  /*7660*/  UMOV UR11, UR36 ;  /* 0x00000024000b7c82 */ /* 0x000fe40008000000 */
[----:B------:R-:W-:Y:S01]  /*7670*/  R2UR UR48, R86 ;  /* 0x00000000563072ca */ /* 0x000fe200000e0000 */
[----:B--2---:R-:W-:Y:S04]  /*7680*/  UIADD3 UR4, UP0, UPT, UR6, 0x680, URZ ;  /* 0x0000068006047890 */ /* 0x004fe8000ff1e0ff */
[----:B------:R-:W-:Y:S09]  /*7690*/  UIADD3.X UR5, UPT, UPT, URZ, UR7, URZ, UP0, !UPT ;  /* 0x00000007ff057290 */ /* 0x000ff200087fe4ff */
[----:B------:R2:W-:Y:S01]  /*76a0*/  UTMASTG.3D [UR48], [UR4] ;  /* 0x00000030040073b5 */ /* 0x0005e20008010000 */
[----:B------:R2:W-:Y:S01]  /*76b0*/  UTMASTG.3D [UR8], [UR4] ;  /* 0x00000008040073b5 */ /* 0x0005e20008010000 */
[----:B------:R0:W-:Y:S01]  /*76c0*/  UTMACMDFLUSH ;  /* 0x00000000000079b7 */ /* 0x0001e20000000000 */
[----:B--2---:R-:W-:Y:S04]  /*76d0*/  DEPBAR.LE SB0, 0x1 ;  /* 0x000080400000791a */ /* 0x004fe80000000000 */
.L_x_123:
[----:B------:R-:W-:Y:S05]  /*76e0*/  BSYNC.RECONVERGENT B0 ;  /* 0x0000000000007941 */ /* 0x000fea0003800200 */
.L_x_122:
[----:B------:R-:W-:Y:S06]  /*76f0*/  BAR.SYNC.DEFER_BLOCKING 0x1, 0x80 ;  /* 0x0042000000007b1d */ /* 0x000fec0000010000 */
[----:B------:R-:W2:Y:S01]  /*7700*/  @P6 SYNCS.PHASECHK.TRANS64.TRYWAIT P0, [R3+URZ+0xd0], R4 ;  /* 0x0000d004030065a7 */ /* 0x000ea200080011ff */
[----:B------:R-:W-:Y:S01]  /*7710*/  BSSY B1, `(.L_x_124) ;  /* 0x000001f000017945 */ /* 0x000fe20003800000 */
[----:B--2---:R-:W-:Y:S03]  /*7720*/  @P6 SEL R43, RZ, 0x1, !P0 ;  /* 0x00000001ff2b6807 */ /* 0x004fe60004000000 */
[----:B------:R-:W-:Y:S05]  /*7730*/  @!P6 BRA `(.L_x_125) ;  /* 0x000000000070e947 */ /* 0x000fea0003800000 */
[----:B------:R-:W-:Y:S01]  /*7740*/  ISETP.NE.AND P1, PT, R56, RZ, PT ;  /* 0x000000ff3800720c */ /* 0x000fe20003f25270 */
[----:B------:R-:W-:Y:S01]  /*7750*/  BSSY B0, `(.L_x_126) ;  /* 0x0000008000007945 */ /* 0x000fe20003800000 */
[----:B------:R-:W-:Y:S11]  /*7760*/  ISETP.NE.AND P0, PT, R43, RZ, PT ;  /* 0x000000ff2b00720c */ /* 0x000ff60003f05270 */
[----:B------:R-:W-:Y:S04]  /*7770*/  @P1 IMAD R2, R83, 0x1000, R2 ;  /* 0x0000100053021824 */ /* 0x000fe800078e0202 */
[----:B------:R-:W-:Y:S01]  /*7780*/  @P1 IMAD.IADD R4, R0, 0x1, R2 ;  /* 0x0000000100041824 */ /* 0x000fe200078e0202 */
[----:B------:R-:W-:Y:S06]  /*7790*/  @P0 BRA `(.L_x_127) ;  /* 0x00000000000c0947 */ /* 0x000fec0003800000 */
[----:B------:R-:W-:Y:S04]  /*77a0*/  SHF.L.U32 R0, R82, 0x1f, RZ ;  /* 0x0000001f52007819 */ /* 0x000fe800000006ff */
[----:B------:R-:W2:Y:S02]  /*77b0*/  SYNCS.PHASECHK.TRANS64.TRYWAIT P0, [R3+URZ+0xd0], R0 ;  /* 0x0000d000030075a7 */ /* 0x000ea400080011ff */
[----:B--2---:R-:W-:Y:S05]  /*77c0*/  @!P0 BRA `(.L_x_128) ;  /* 0x0000001c00048947 */ /* 0x004fea0003800000 */
.L_x_127:
[----:B------:R-:W-:Y:S05]  /*77d0*/  BSYNC B0 ;  /* 0x0000000000007941 */ /* 0x000fea0003800000 */
.L_x_126:
[----:B------:R-:W-:Y:S01]  /*77e0*/  ISETP.NE.AND P0, PT, R56, RZ, PT ;  /* 0x000000ff3800720c */ /* 0x000fe20003f05270 */
[----:B--2---:R-:W-:Y:S02]  /*77f0*/  VIADD R3, R3, 0xe0 ;  /* 0x000000e003037836 */ /* 0x004fe40000000000 */
[----:B------:R-:W-:Y:S02]  /*7800*/  IMAD.U32 R0, RZ, RZ, UR46 ;  /* 0x0000002eff007e24 */ /* 0x000fe4000f8e00ff */
[----:B------:R-:W-:Y:S03]  /*7810*/  VIADD R83, R83, 0x1 ;  /* 0x0000000153537836 */ /* 0x000fe60000000000 */
[----:B------:R-:W-:Y:S05]  /*7820*/  PRMT R0, R0, 0x654, R3 ;  /* 0x0000065400007816 */ /* 0x000fea0000000003 */
[----:B------:R2:W3:Y:S04]  /*7830*/  @P0 LDS.128 R44, [R2+0x200] ;  /* 0x00020000022c0984 */ /* 0x0004e80000000c00 */
[----:B------:R2:W4:Y:S01]  /*7840*/  @P0 LDS.128 R48, [R4+0x200] ;  /* 0x0002000004300984 */ /* 0x0005220000000c00 */
[C---:B------:R-:W-:Y:S01]  /*7850*/  ISETP.NE.AND P0, PT, R83.reuse, 0x2, PT ;  /* 0x000000025300780c */ /* 0x040fe20003f05270 */
[----:B------:R-:W-:Y:S01]  /*7860*/  @!PT LDS RZ, [RZ] ;  /* 0x00000000fffff984 */ /* 0x000fe20000000800 */
[----:B------:R-:W-:Y:S01]  /*7870*/  @!PT LDS RZ, [RZ] ;  /* 0x00000000fffff984 */ /* 0x000fe20000000800 */
[----:B------:R-:W-:Y:S01]  /*7880*/  @!PT LDS RZ, [RZ] ;  /* 0x00000000fffff984 */ /* 0x000fe20000000800 */
[----:B------:R-:W-:Y:S01]  /*7890*/  @!PT LDS RZ, [RZ] ;  /* 0x00000000fffff984 */ /* 0x000fe20000000800 */
[----:B------:R5:W-:Y:S06]  /*78a0*/  MEMBAR.ALL.CTA ;  /* 0x0000000000007992 */ /* 0x000bec0000008000 */
[----:B-----5:R-:W5:Y:S01]  /*78b0*/  FENCE.VIEW.ASYNC.S ;  /* 0x00000000000073c6 */ /* 0x020f620000000000 */
[----:B------:R-:W-:Y:S01]  /*78c0*/  SEL R83, R83, RZ, P0 ;  /* 0x000000ff53537207 */ /* 0x000fe20000000000 */
[----:B-----5:R5:W-:Y:S02]  /*78d0*/  SYNCS.ARRIVE.TRANS64.RED.A1T0 RZ, [R0+URZ], RZ ;  /* 0x000000ff00ff79a7 */ /* 0x020be400081004ff */
[----:B-----5:R-:W-:Y:S04]  /*78e0*/  SEL R0, RZ, 0x1, P0 ;  /* 0x00000001ff007807 */ /* 0x020fe80000000000 */
[----:B--23--:R-:W-:Y:S02]  /*78f0*/  LOP3.LUT R82, R82, R0, RZ, 0x3c, !PT ;  /* 0x0000000052527212 */ /* 0x00cfe400078e3cff */
.L_x_125:
[----:B------:R-:W-:Y:S05]  /*7900*/  BSYNC B1 ;  /* 0x0000000000017941 */ /* 0x000fea0003800000 */
.L_x_124:
[----:B------:R-:W-:Y:S05]  /*7910*/  VIADD R0, R39, 0x20 ;  /* 0x0000002027007836 */ /* 0x000fea0000000000 */
[----:B------:R-:W-:Y:S04]  /*7920*/  SHF.R.U32.HI R0, RZ, 0x15, R0 ;  /* 0x00000015ff007819 */ /* 0x000fe80000011600 */
[----:B------:R-:W-:Y:S11]  /*7930*/  LOP3.LUT P0, RZ, R0, 0x3, R77, 0x48, !PT ;  /* 0x0000000300ff7812 */ /* 0x000ff6000780484d */
[----:B------:R-:W-:Y:S02]  /*7940*/  @!UPT UIADD3 URZ, UPT, UPT, URZ, URZ, URZ ;  /* 0x000000fffffff290 */ /* 0x000fe4000fffe0ff */
[----:B------:R-:W-:Y:S05]  /*7950*/  @!P0 BRA `(.L_x_129) ;  /* 0x0000000000408947 */ /* 0x000fea0003800000 */
[----:B------:R-:W2:Y:S01]  /*7960*/  LDCU.64 UR8, c[0x4][0x70] ;  /* 0x01000e00ff0877ac */ /* 0x000ea20008000a00 */
[----:B------:R-:W-:Y:S01]  /*7970*/  MOV R3, 0x0 ;  /* 0x0000000000037802 */ /* 0x000fe20000000f00 */
[----:B------:R-:W-:Y:S02]  /*7980*/  HFMA2 R12, -RZ, RZ, 0, 5.9604644775390625e-08 ;  /* 0x00000001ff0c7431 */ /* 0x000fe400000001ff */
[----:B------:R-:W-:Y:S02]  /*7990*/  IMAD.MOV.U32 R8, RZ, RZ, 0x192 ;  /* 0x00000192ff087424 */ /* 0x000fe400078e00ff */
[----:B------:R-:W-:Y:S01]  /*79a0*/  IMAD.MOV.U32 R13, RZ, RZ, RZ ;  /* 0x000000ffff0d7224 */ /* 0x000fe200078e00ff */
[----:B------:R-:W3:Y:S01]  /*79b0*/  LDCU.64 UR6, c[0x4][0x78] ;  /* 0x01000f00ff0677ac */ /* 0x000ee20008000a00 */
[----:B------:R-:W1:Y:S01]  /*79c0*/  LDC.64 R2, c[0x4][R3] ;  /* 0x0100000003027b82 */ /* 0x000e620000000a00 */
[----:B------:R-:W5:Y:S01]  /*79d0*/  LDCU.64 UR4, c[0x4][0x10] ;  /* 0x01000200ff0477ac */ /* 0x000f620008000a00 */
[----:B--2---:R-:W-:Y:S01]  /*79e0*/  MOV R5, UR9 ;  /* 0x0000000900057c02 */ /* 0x004fe20008000f00 */
[----:B------:R-:W-:Y:S01]  /*79f0*/  IMAD.U32 R4, RZ, RZ, UR8 ;  /* 0x00000008ff047e24 */ /* 0x000fe2000f8e00ff */
[----:B---3--:R-:W-:Y:S01]  /*7a00*/  MOV R7, UR7 ;  /* 0x0000000700077c02 */ /* 0x008fe20008000f00 */
[----:B------:R-:W-:Y:S01]  /*7a10*/  IMAD.U32 R6, RZ, RZ, UR6 ;  /* 0x00000006ff067e24 */ /* 0x000fe2000f8e00ff */
[----:B-----5:R-:W-:Y:S01]  /*7a20*/  MOV R11, UR5 ;  /* 0x00000005000b7c02 */ /* 0x020fe20008000f00 */
[----:B------:R-:W-:Y:S02]  /*7a30*/  IMAD.U32 R10, RZ, RZ, UR4 ;  /* 0x00000004ff0a7e24 */ /* 0x000fe4000f8e00ff */
[----:B------:R-:W-:Y:S07]  /*7a40*/  LEPC R20, `(.L_x_129) ;  /* 0x000000001014794e */ /* 0x000fee0000000000 */
[----:B-1--4-:R-:W-:Y:S05]  /*7a50*/  CALL.ABS.NOINC R2 ;  /* 0x0000000002007343 */ /* 0x012fea0003c00000 */
.L_x_129:
[----:B------:R-:W-:Y:S01]  /*7a60*/  ISETP.NE.AND P0, PT, R87, RZ, PT ;  /* 0x000000ff5700720c */ /* 0x000fe20003f05270 */
[----:B------:R-:W-:Y:S05]  /*7a70*/  WARPSYNC.ALL ;  /* 0x0000000000007948 */ /* 0x000fea0003800000 */
[----:B------:R-:W-:Y:S01]  /*7a80*/  R2UR UR4, R39 ;  /* 0x00000000270472ca */ /* 0x000fe200000e0000 */
[----:B------:R-:W-:Y:S01]  /*7a90*/  IMAD.U32 R64, R46, 0x10000, RZ ;  /* 0x000100002e407824 */ /* 0x000fe200078e00ff */
[----:B------:R-:W-:Y:S01]  /*7aa0*/  SHF.L.U32 R41, R44, 0x10, RZ ;  /* 0x000000102c297819 */ /* 0x000fe200000006ff */
[----:B----4-:R-:W-:Y:S01]  /*7ab0*/  IMAD.U32 R63, R48, 0x10000, RZ ;  /* 0x00010000303f7824 */ /* 0x010fe200078e00ff */
[----:B------:R-:W-:Y:S01]  /*7ac0*/  PRMT R39, R44, 0x8880, RZ ;  /* 0x000088802c277816 */ /* 0x000fe200000000ff */
[----:B-1----:R-:W-:Y:S01]  /*7ad0*/  IMAD.U32 R53, R50, 0x10000, RZ ;  /* 0x0001000032357824 */ /* 0x002fe200078e00ff */
[----:B------:R-:W-:Y:S01]  /*7ae0*/  SHF.L.U32 R42, R44, 0x8, RZ ;  /* 0x000000082c2a7819 */ /* 0x000fe200000006ff */
[----:B------:R-:W-:Y:S01]  /*7af0*/  BSSY.RECONVERGENT B0, `(.L_x_130) ;  /* 0x00000a1000007945 */ /* 0x000fe20003800200 */
[----:B------:R-:W-:Y:S02]  /*7b00*/  SHF.R.S32.HI R41, RZ, 0x18, R41 ;  /* 0x00000018ff297819 */ /* 0x000fe40000011429 */
[----:B------:R-:W-:Y:S02]  /*7b10*/  SHF.R.S32.HI R42, RZ, 0x18, R42 ;  /* 0x00000018ff2a7819 */ /* 0x000fe4000001142a */
[----:B------:R-:W-:Y:S01]  /*7b20*/  SHF.R.S32.HI R43, RZ, 0x18, R44 ;  /* 0x00000018ff2b7819 */ /* 0x000fe2000001142c */
[----:B------:R-:W1:Y:S01]  /*7b30*/  LDTM.x32 R4, tmem[UR4+0x20] ;  /* 0x00002004000479ee */ /* 0x000e6200082c0000 */
[----:B------:R-:W-:Y:S01]  /*7b40*/  NOP ;  /* 0x0000000000007918 */ /* 0x000fe20000000000 */
[----:B------:R-:W-:Y:S02]  /*7b50*/  IADD3 R80, PT, PT, R80, 0x140, RZ ;  /* 0x0000014050507810 */ /* 0x000fe40007ffe0ff */
[C---:B------:R-:W-:Y:S02]  /*7b60*/  PRMT R69, R45.reuse, 0x8880, RZ ;  /* 0x000088802d457816 */ /* 0x040fe400000000ff */
[----:B------:R-:W-:Y:S02]  /*7b70*/  LOP3.LUT R80, R80, 0xfefffff8, RZ, 0xc0, !PT ;  /* 0xfefffff850507812 */ /* 0x000fe400078ec0ff */
[----:B------:R-:W-:Y:S02]  /*7b80*/  SHF.L.U32 R68, R45, 0x10, RZ ;  /* 0x000000102d447819 */ /* 0x000fe400000006ff */
[----:B-1----:R1:W-:Y:S01]  /*7b90*/  SYNCS.ARRIVE.TRANS64.RED.A1T0 RZ, [R80+URZ], RZ ;  /* 0x000000ff50ff79a7 */ /* 0x0023e200081004ff */
[----:B------:R-:W-:Y:S02]  /*7ba0*/  SHF.R.S32.HI R44, RZ, 0x18, R45 ;  /* 0x00000018ff2c7819 */ /* 0x000fe4000001142d */
[----:B------:R-:W-:Y:S02]  /*7bb0*/  PRMT R66, R46, 0x8880, RZ ;  /* 0x000088802e427816 */ /* 0x000fe400000000ff */
[C---:B------:R-:W-:Y:S02]  /*7bc0*/  PRMT R60, R47.reuse, 0x8880, RZ ;  /* 0x000088802f3c7816 */ /* 0x040fe400000000ff */
[C---:B------:R-:W-:Y:S02]  /*7bd0*/  SHF.L.U32 R59, R47.reuse, 0x10, RZ ;  /* 0x000000102f3b7819 */ /* 0x040fe400000006ff */
[----:B------:R-:W-:Y:S02]  /*7be0*/  SHF.L.U32 R58, R47, 0x8, RZ ;  /* 0x000000082f3a7819 */ /* 0x000fe400000006ff */
[C---:B------:R-:W-:Y:S02]  /*7bf0*/  PRMT R65, R48.reuse, 0x8880, RZ ;  /* 0x0000888030417816 */ /* 0x040fe400000000ff */
[----:B------:R-:W-:Y:S01]  /*7c00*/  SHF.L.U32 R62, R48, 0x8, RZ ;  /* 0x00000008303e7819 */ /* 0x000fe200000006ff */
[C---:B------:R-:W-:Y:S01]  /*7c10*/  IMAD R0, R38.reuse, R4, RZ ;  /* 0x0000000426007224 */ /* 0x040fe200078e02ff */
[----:B------:R-:W-:Y:S01]  /*7c20*/  SHF.R.S32.HI R4, RZ, 0x18, R68 ;  /* 0x00000018ff047819 */ /* 0x000fe20000011444 */
[C---:B------:R-:W-:Y:S01]  /*7c30*/  IMAD R2, R38.reuse, R5, RZ ;  /* 0x0000000526027224 */ /* 0x040fe200078e02ff */
[C---:B------:R-:W-:Y:S01]  /*7c40*/  PRMT R57, R49.reuse, 0x8880, RZ ;  /* 0x0000888031397816 */ /* 0x040fe200000000ff */
[C---:B------:R-:W-:Y:S01]  /*7c50*/  IMAD R3, R38.reuse, R6, RZ ;  /* 0x0000000626037224 */ /* 0x040fe200078e02ff */
[----:B------:R-:W-:Y:S01]  /*7c60*/  SHF.L.U32 R56, R49, 0x10, RZ ;  /* 0x0000001031387819 */ /* 0x000fe200000006ff */
[----:B------:R-:W-:Y:S01]  /*7c70*/  IMAD R0, R39, R40, R0 ;  /* 0x0000002827007224 */ /* 0x000fe200078e0200 */
[----:B------:R-:W-:Y:S01]  /*7c80*/  MOV R39, R66 ;  /* 0x0000004200277202 */ /* 0x000fe20000000f00 */
[----:B------:R-:W-:Y:S01]  /*7c90*/  IMAD R7, R38, R7, RZ ;  /* 0x0000000726077224 */ /* 0x000fe200078e02ff */
[----:B------:R-:W-:Y:S01]  /*7ca0*/  SHF.L.U32 R55, R49, 0x8, RZ ;  /* 0x0000000831377819 */ /* 0x000fe200000006ff */
[-C--:B------:R-:W-:Y:S01]  /*7cb0*/  IMAD R2, R41, R40.reuse, R2 ;  /* 0x0000002829027224 */ /* 0x080fe200078e0202 */
[----:B------:R-:W-:Y:S01]  /*7cc0*/  SHF.R.S32.HI R41, RZ, 0x18, R48 ;  /* 0x00000018ff297819 */ /* 0x000fe20000011430 */
[-C--:B------:R-:W-:Y:S01]  /*7cd0*/  IMAD R3, R42, R40.reuse, R3 ;  /* 0x000000282a037224 */ /* 0x080fe200078e0203 */
[----:B------:R-:W-:Y:S01]  /*7ce0*/  SHF.L.U32 R48, R51, 0x8, RZ ;  /* 0x0000000833307819 */ /* 0x000fe200000006ff */
[----:B------:R-:W-:Y:S01]  /*7cf0*/  IMAD R7, R43, R40, R7 ;  /* 0x000000282b077224 */ /* 0x000fe200078e0207 */
[----:B------:R-:W-:Y:S01]  /*7d00*/  SHF.L.U32 R67, R45, 0x8, RZ ;  /* 0x000000082d437819 */ /* 0x000fe200000006ff */
[C---:B------:R-:W-:Y:S01]  /*7d10*/  IMAD R8, R38.reuse, R8, RZ ;  /* 0x0000000826087224 */ /* 0x040fe200078e02ff */
[----:B------:R-:W-:Y:S01]  /*7d20*/  SHF.R.S32.HI R45, RZ, 0x18, R46 ;  /* 0x00000018ff2d7819 */ /* 0x000fe2000001142e */
[----:B------:R-:W-:Y:S01]  /*7d30*/  IMAD R9, R38, R9, RZ ;  /* 0x0000000926097224 */ /* 0x000fe200078e02ff */
[----:B------:R-:W-:Y:S01]  /*7d40*/  SHF.L.U32 R61, R46, 0x8, RZ ;  /* 0x000000082e3d7819 */ /* 0x000fe200000006ff */
[C---:B------:R-:W-:Y:S01]  /*7d50*/  IMAD R10, R38.reuse, R10, RZ ;  /* 0x0000000a260a7224 */ /* 0x040fe200078e02ff */
[----:B------:R-:W-:Y:S01]  /*7d60*/  SHF.R.S32.HI R46, RZ, 0x18, R47 ;  /* 0x00000018ff2e7819 */ /* 0x000fe2000001142f */
[C---:B------:R-:W-:Y:S01]  /*7d70*/  IMAD R11, R38.reuse, R11, RZ ;  /* 0x0000000b260b7224 */ /* 0x040fe200078e02ff */
[----:B------:R-:W-:Y:S01]  /*7d80*/  SHF.R.S32.HI R42, RZ, 0x18, R49 ;  /* 0x00000018ff2a7819 */ /* 0x000fe20000011431 */
[----:B------:R-:W-:Y:S01]  /*7d90*/  IMAD R6, R38, R15, RZ ;  /* 0x0000000f26067224 */ /* 0x000fe200078e02ff */
[----:B------:R-:W-:Y:S01]  /*7da0*/  PRMT R54, R50, 0x8880, RZ ;  /* 0x0000888032367816 */ /* 0x000fe200000000ff */
[----:B------:R-:W-:Y:S01]  /*7db0*/  IMAD R15, R38, R20, RZ ;  /* 0x00000014260f7224 */ /* 0x000fe200078e02ff */
[----:B------:R-:W-:Y:S01]  /*7dc0*/  SHF.L.U32 R52, R50, 0x8, RZ ;  /* 0x0000000832347819 */ /* 0x000fe200000006ff */
[C---:B------:R-:W-:Y:S01]  /*7dd0*/  IMAD R20, R38.reuse, R25, RZ ;  /* 0x0000001926147224 */ /* 0x040fe200078e02ff */
[----:B------:R-:W-:Y:S01]  /*7de0*/  SHF.R.S32.HI R43, RZ, 0x18, R50 ;  /* 0x00000018ff2b7819 */ /* 0x000fe20000011432 */
[C---:B------:R-:W-:Y:S01]  /*7df0*/  IMAD R25, R38.reuse, R30, RZ ;  /* 0x0000001e26197224 */ /* 0x040fe200078e02ff */
[C---:B------:R-:W-:Y:S01]  /*7e00*/  PRMT R50, R51.reuse, 0x8880, RZ ;  /* 0x0000888033327816 */ /* 0x040fe200000000ff */
[C---:B------:R-:W-:Y:S01]  /*7e10*/  IMAD R30, R38.reuse, R35, RZ ;  /* 0x00000023261e7224 */ /* 0x040fe200078e02ff */
[----:B------:R-:W-:Y:S02]  /*7e20*/  SHF.L.U32 R49, R51, 0x10, RZ ;  /* 0x0000001033317819 */ /* 0x000fe400000006ff */
[----:B------:R-:W-:Y:S02]  /*7e30*/  SHF.R.S32.HI R47, RZ, 0x18, R51 ;  /* 0x00000018ff2f7819 */ /* 0x000fe40000011433 */
[----:B------:R-:W-:Y:S01]  /*7e40*/  I2IP.S8.S32.SAT R51, R7, R3, RZ ;  /* 0x0000000307337239 */ /* 0x000fe200000014ff */
[----:B------:R-:W-:Y:S01]  /*7e50*/  IMAD.MOV.U32 R3, RZ, RZ, R69 ;  /* 0x000000ffff037224 */ /* 0x000fe200078e0045 */
[----:B------:R-:W-:Y:S01]  /*7e60*/  SHF.R.S32.HI R5, RZ, 0x18, R67 ;  /* 0x00000018ff057819 */ /* 0x000fe20000011443 */
[----:B------:R-:W-:Y:S01]  /*7e70*/  IMAD R7, R38, R16, RZ ;  /* 0x0000001026077224 */ /* 0x000fe200078e02ff */
[----:B------:R-:W-:Y:S01]  /*7e80*/  IADD3 R36, PT, PT, R36, 0x1, RZ ;  /* 0x0000000124247810 */ /* 0x000fe20007ffe0ff */
[-C--:B------:R-:W-:Y:S02]  /*7e90*/  IMAD R8, R3, R40.reuse, R8 ;  /* 0x0000002803087224 */ /* 0x080fe400078e0208 */
[-C--:B------:R-:W-:Y:S02]  /*7ea0*/  IMAD R9, R4, R40.reuse, R9 ;  /* 0x0000002804097224 */ /* 0x080fe400078e0209 */
[-C--:B------:R-:W-:Y:S02]  /*7eb0*/  IMAD R10, R5, R40.reuse, R10 ;  /* 0x00000028050a7224 */ /* 0x080fe400078e020a */
[----:B------:R-:W-:Y:S02]  /*7ec0*/  IMAD R11, R44, R40, R11 ;  /* 0x000000282c0b7224 */ /* 0x000fe400078e020b */
[C---:B------:R-:W-:Y:S02]  /*7ed0*/  IMAD R3, R38.reuse, R12, RZ ;  /* 0x0000000c26037224 */ /* 0x040fe400078e02ff */
[C---:B------:R-:W-:Y:S01]  /*7ee0*/  IMAD R12, R38.reuse, R17, RZ ;  /* 0x00000011260c7224 */ /* 0x040fe200078e02ff */
[----:B------:R-:W-:Y:S01]  /*7ef0*/  I2IP.S8.S32.SAT R11, R11, R10, RZ ;  /* 0x0000000a0b0b7239 */ /* 0x000fe200000014ff */
[C---:B------:R-:W-:Y:S01]  /*7f00*/  IMAD R17, R38.reuse, R22, RZ ;  /* 0x0000001626117224 */ /* 0x040fe200078e02ff */
[----:B------:R-:W-:Y:S01]  /*7f10*/  SHF.R.S32.HI R10, RZ, 0x18, R64 ;  /* 0x00000018ff0a7819 */ /* 0x000fe20000011440 */
[C---:B------:R-:W-:Y:S02]  /*7f20*/  IMAD R22, R38.reuse, R27, RZ ;  /* 0x0000001b26167224 */ /* 0x040fe400078e02ff */
[----:B------:R-:W-:Y:S01]  /*7f30*/  IMAD R27, R38, R32, RZ ;  /* 0x00000020261b7224 */ /* 0x000fe200078e02ff */
[----:B------:R-:W-:Y:S01]  /*7f40*/  I2IP.S8.S32.SAT R32, R2, R0, R51 ;  /* 0x0000000002207239 */ /* 0x000fe20000001433 */
[C---:B------:R-:W-:Y:S01]  /*7f50*/  IMAD R4, R38.reuse, R13, RZ ;  /* 0x0000000d26047224 */ /* 0x040fe200078e02ff */
[----:B------:R-:W-:Y:S01]  /*7f60*/  SHF.R.S32.HI R0, RZ, 0x18, R61 ;  /* 0x00000018ff007819 */ /* 0x000fe2000001143d */
[C---:B------:R-:W-:Y:S01]  /*7f70*/  IMAD R5, R38.reuse, R14, RZ ;  /* 0x0000000e26057224 */ /* 0x040fe200078e02ff */
[----:B------:R-:W-:Y:S01]  /*7f80*/  MOV R2, R60 ;  /* 0x0000003c00027202 */ /* 0x000fe20000000f00 */
[C---:B------:R-:W-:Y:S02]  /*7f90*/  IMAD R13, R38.reuse, R18, RZ ;  /* 0x00000012260d7224 */ /* 0x040fe400078e02ff */
[----:B------:R-:W-:Y:S02]  /*7fa0*/  IMAD R3, R39, R40, R3 ;  /* 0x0000002827037224 */ /* 0x000fe400078e0203 */
[C---:B------:R-:W-:Y:S02]  /*7fb0*/  IMAD R18, R38.reuse, R23, RZ ;  /* 0x0000001726127224 */ /* 0x040fe400078e02ff */
[----:B------:R-:W-:Y:S02]  /*7fc0*/  IMAD R23, R38, R28, RZ ;  /* 0x0000001c26177224 */ /* 0x000fe400078e02ff */
[----:B------:R-:W-:Y:S02]  /*7fd0*/  IMAD R4, R10, R40, R4 ;  /* 0x000000280a047224 */ /* 0x000fe400078e0204 */
[----:B------:R-:W-:Y:S01]  /*7fe0*/  IMAD R28, R38, R33, RZ ;  /* 0x00000021261c7224 */ /* 0x000fe200078e02ff */
[----:B------:R-:W-:Y:S01]  /*7ff0*/  I2IP.S8.S32.SAT R33, R9, R8, R11 ;  /* 0x0000000809217239 */ /* 0x000fe2000000140b */
[-C--:B------:R-:W-:Y:S01]  /*8000*/  IMAD R5, R0, R40.reuse, R5 ;  /* 0x0000002800057224 */ /* 0x080fe200078e0205 */
[----:B------:R-:W-:Y:S01]  /*8010*/  SHF.R.S32.HI R8, RZ, 0x18, R59 ;  /* 0x00000018ff087819 */ /* 0x000fe2000001143b */
[-C--:B------:R-:W-:Y:S01]  /*8020*/  IMAD R6, R45, R40.reuse, R6 ;  /* 0x000000282d067224 */ /* 0x080fe200078e0206 */
[----:B------:R-:W-:Y:S01]  /*8030*/  SHF.R.S32.HI R9, RZ, 0x18, R58 ;  /* 0x00000018ff097819 */ /* 0x000fe2000001143a */
[-C--:B------:R-:W-:Y:S01]  /*8040*/  IMAD R7, R2, R40.reuse, R7 ;  /* 0x0000002802077224 */ /* 0x080fe200078e0207 */
[----:B------:R-:W-:Y:S01]  /*8050*/  MOV R0, R65 ;  /* 0x0000004100007202 */ /* 0x000fe20000000f00 */
[----:B------:R-:W-:Y:S01]  /*8060*/  IMAD R14, R38, R19, RZ ;  /* 0x00000013260e7224 */ /* 0x000fe200078e02ff */
[----:B------:R-:W-:Y:S01]  /*8070*/  I2IP.S8.S32.SAT R5, R6, R5, RZ ;  /* 0x0000000506057239 */ /* 0x000fe200000014ff */
[-C--:B------:R-:W-:Y:S01]  /*8080*/  IMAD R12, R8, R40.reuse, R12 ;  /* 0x00000028080c7224 */ /* 0x080fe200078e020c */
[----:B------:R-:W-:Y:S01]  /*8090*/  SHF.R.S32.HI R2, RZ, 0x18, R63 ;  /* 0x00000018ff027819 */ /* 0x000fe2000001143f */
[-C--:B------:R-:W-:Y:S01]  /*80a0*/  IMAD R13, R9, R40.reuse, R13 ;  /* 0x00000028090d7224 */ /* 0x080fe200078e020d */
[----:B------:R-:W-:Y:S01]  /*80b0*/  SHF.R.S32.HI R8, RZ, 0x18, R62 ;  /* 0x00000018ff087819 */ /* 0x000fe2000001143e */
[----:B------:R-:W-:Y:S02]  /*80c0*/  IMAD R16, R38, R21, RZ ;  /* 0x0000001526107224 */ /* 0x000fe400078e02ff */
[-C--:B------:R-:W-:Y:S02]  /*80d0*/  IMAD R14, R46, R40.reuse, R14 ;  /* 0x000000282e0e7224 */ /* 0x080fe400078e020e */
[-C--:B------:R-:W-:Y:S02]  /*80e0*/  IMAD R15, R0, R40.reuse, R15 ;  /* 0x00000028000f7224 */ /* 0x080fe400078e020f */
[----:B------:R-:W-:Y:S01]  /*80f0*/  IMAD R16, R2, R40, R16 ;  /* 0x0000002802107224 */ /* 0x000fe200078e0210 */
[----:B------:R-:W-:Y:S01]  /*8100*/  I2IP.S8.S32.SAT R13, R14, R13, RZ ;  /* 0x0000000d0e0d7239 */ /* 0x000fe200000014ff */
[C---:B------:R-:W-:Y:S01]  /*8110*/  IMAD R19, R38.reuse, R24, RZ ;  /* 0x0000001826137224 */ /* 0x040fe200078e02ff */
[----:B------:R-:W-:Y:S01]  /*8120*/  SHF.R.S32.HI R2, RZ, 0x18, R56 ;  /* 0x00000018ff027819 */ /* 0x000fe20000011438 */
[----:B------:R-:W-:Y:S01]  /*8130*/  IMAD R24, R38, R29, RZ ;  /* 0x0000001d26187224 */ /* 0x000fe200078e02ff */
[----:B------:R-:W-:Y:S01]  /*8140*/  I2IP.S8.S32.SAT R35, R12, R7, R13 ;  /* 0x000000070c237239 */ /* 0x000fe2000000140d */
[----:B------:R-:W-:Y:S02]  /*8150*/  IMAD R17, R8, R40, R17 ;  /* 0x0000002808117224 */ /* 0x000fe400078e0211 */
[----:B------:R-:W-:Y:S02]  /*8160*/  IMAD.MOV.U32 R0, RZ, RZ, R57 ;  /* 0x000000ffff007224 */ /* 0x000fe400078e0039 */
[----:B------:R-:W-:Y:S01]  /*8170*/  IMAD R29, R38, R34, RZ ;  /* 0x00000022261d7224 */ /* 0x000fe200078e02ff */
[----:B------:R-:W-:Y:S01]  /*8180*/  I2IP.S8.S32.SAT R34, R4, R3, R5 ;  /* 0x0000000304227239 */ /* 0x000fe20000001405 */
[-C--:B------:R-:W-:Y:S01]  /*8190*/  IMAD R18, R41, R40.reuse, R18 ;  /* 0x0000002829127224 */ /* 0x080fe200078e0212 */
[----:B------:R-:W-:Y:S01]  /*81a0*/  SHF.R.S32.HI R3, RZ, 0x18, R55 ;  /* 0x00000018ff037819 */ /* 0x000fe20000011437 */
[----:B------:R-:W-:Y:S01]  /*81b0*/  IMAD R19, R0, R40, R19 ;  /* 0x0000002800137224 */ /* 0x000fe200078e0213 */
[----:B------:R-:W-:Y:S01]  /*81c0*/  MOV R0, R54 ;  /* 0x0000003600007202 */ /* 0x000fe20000000f00 */
[----:B------:R1:W-:Y:S01]  /*81d0*/  STS.128 [R74+UR44+0x3200], R32 ;  /* 0x003200204a007988 */ /* 0x0003e20008000c2c */
        /* <DEDUP_REMOVED lines=8> */
[----:B------:R-:W-:Y:S01]  /*8260*/  I2IP.S8.S32.SAT R16, R16, R15, R17 ;  /* 0x0000000f10107239 */ /* 0x000fe20000001411 */
[-C--:B------:R-:W-:Y:S01]  /*8270*/  IMAD R23, R0, R40.reuse, R23 ;  /* 0x0000002800177224 */ /* 0x080fe200078e0217 */
[----:B------:R-:W-:Y:S01]  /*8280*/  SHF.R.S32.HI R0, RZ, 0x18, R52 ;  /* 0x00000018ff007819 */ /* 0x000fe20000011434 */
[----:B------:R-:W-:Y:S01]  /*8290*/  IMAD R24, R2, R40, R24 ;  /* 0x0000002802187224 */ /* 0x000fe200078e0218 */
[----:B------:R-:W-:Y:S01]  /*82a0*/  MOV R2, R50 ;  /* 0x0000003200027202 */ /* 0x000fe20000000f00 */
[----:B------:R-:W-:Y:S01]  /*82b0*/  IMAD R26, R38, R31, RZ ;  /* 0x0000001f261a7224 */ /* 0x000fe200078e02ff */
[----:B------:R-:W-:Y:S01]  /*82c0*/  I2IP.S8.S32.SAT R17, R22, R21, RZ ;  /* 0x0000001516117239 */ /* 0x000fe200000014ff */
[-C--:B------:R-:W-:Y:S02]  /*82d0*/  IMAD R25, R0, R40.reuse, R25 ;  /* 0x0000002800197224 */ /* 0x080fe400078e0219 */
[-C--:B------:R-:W-:Y:S01]  /*82e0*/  IMAD R26, R43, R40.reuse, R26 ;  /* 0x000000282b1a7224 */ /* 0x080fe200078e021a */
[----:B------:R-:W-:Y:S01]  /*82f0*/  I2IP.S8.S32.SAT R17, R20, R19, R17 ;  /* 0x0000001314117239 */ /* 0x000fe20000001411 */
[-C--:B------:R-:W-:Y:S02]  /*8300*/  IMAD R27, R2, R40.reuse, R27 ;  /* 0x00000028021b7224 */ /* 0x080fe400078e021b */
[-C--:B------:R-:W-:Y:S01]  /*8310*/  IMAD R28, R3, R40.reuse, R28 ;  /* 0x00000028031c7224 */ /* 0x080fe200078e021c */
[----:B------:R-:W-:Y:S01]  /*8320*/  I2IP.S8.S32.SAT R18, R26, R25, RZ ;  /* 0x000000191a127239 */ /* 0x000fe200000014ff */
[-C--:B------:R-:W-:Y:S02]  /*8330*/  IMAD R29, R4, R40.reuse, R29 ;  /* 0x00000028041d7224 */ /* 0x080fe400078e021d */
[----:B------:R-:W-:Y:S01]  /*8340*/  IMAD R30, R47, R40, R30 ;  /* 0x000000282f1e7224 */ /* 0x000fe200078e021e */
[----:B------:R-:W-:Y:S04]  /*8350*/  I2IP.S8.S32.SAT R18, R24, R23, R18 ;  /* 0x0000001718127239 */ /* 0x000fe80000001412 */
[----:B------:R-:W-:Y:S04]  /*8360*/  I2IP.S8.S32.SAT R29, R30, R29, RZ ;  /* 0x0000001d1e1d7239 */ /* 0x000fe800000014ff */
[----:B------:R-:W-:Y:S05]  /*8370*/  I2IP.S8.S32.SAT R19, R28, R27, R29 ;  /* 0x0000001b1c137239 */ /* 0x000fea000000141d */
        /* <DEDUP_REMOVED lines=10> */
[----:B------:R-:W-:Y:S02]  /*8420*/  UIADD3 UR13, UPT, UPT, UR49, 0x20, URZ ;  /* 0x00000020310d7890 */ /* 0x000fe4000fffe0ff */
[----:B------:R-:W-:Y:S01]  /*8430*/  UIADD3 UR12, UPT, UPT, UR44, 0x3200, URZ ;  /* 0x000032002c0c7890 */ /* 0x000fe2000fffe0ff */
[----:B------:R-:W-:Y:S01]  /*8440*/  UMOV UR14, UR50 ;  /* 0x00000032000e7c82 */ /* 0x000fe20008000000 */
[----:B------:R-:W-:Y:S01]  /*8450*/  UMOV UR15, UR36 ;  /* 0x00000024000f7c82 */ /* 0x000fe20008000000 */
[----:B------:R-:W-:Y:S02]  /*8460*/  UIADD3 UR9, UPT, UPT, UR49, 0x60, URZ ;  /* 0x0000006031097890 */ /* 0x000fe4000fffe0ff */
[----:B------:R-:W-:Y:S01]  /*8470*/  UIADD3 UR8, UPT, UPT, UR44, 0x3a00, URZ ;  /* 0x00003a002c087890 */ /* 0x000fe2000fffe0ff */
[----:B------:R-:W-:Y:S01]  /*8480*/  UMOV UR10, UR50 ;  /* 0x00000032000a7c82 */ /* 0x000fe20008000000 */
[----:B------:R-:W-:Y:S01]  /*8490*/  UMOV UR11, UR36 ;  /* 0x00000024000b7c82 */ /* 0x000fe20008000000 */
[----:B--2---:R-:W-:Y:S04]  /*84a0*/  UIADD3 UR4, UP0, UPT, UR6, 0x680, URZ ;  /* 0x0000068006047890 */ /* 0x004fe8000ff1e0ff */
[----:B------:R-:W-:Y:S09]  /*84b0*/  UIADD3.X UR5, UPT, UPT, URZ, UR7, URZ, UP0, !UPT ;  /* 0x00000007ff057290 */ /* 0x000ff200087fe4ff */
[----:B------:R2:W-:Y:S01]  /*84c0*/  UTMASTG.3D [UR12], [UR4] ;  /* 0x0000000c040073b5 */ /* 0x0005e20008010000 */
[----:B------:R2:W-:Y:S01]  /*84d0*/  UTMASTG.3D [UR8], [UR4] ;  /* 0x00000008040073b5 */ /* 0x0005e20008010000 */
[----:B------:R0:W-:Y:S01]  /*84e0*/  UTMACMDFLUSH ;  /* 0x00000000000079b7 */ /* 0x0001e20000000000 */
[----:B--2---:R-:W-:Y:S04]  /*84f0*/  DEPBAR.LE SB0, 0x1 ;  /* 0x000080400000791a */ /* 0x004fe80000000000 */
.L_x_131:
[----:B------:R-:W-:Y:S05]  /*8500*/  BSYNC.RECONVERGENT B0 ;  /* 0x0000000000007941 */ /* 0x000fea0003800200 */
.L_x_130:
[----:B------:R-:W-:Y:S01]  /*8510*/  R2UR UR4, R78 ;  /* 0x000000004e0472ca */ /* 0x000fe200000e0000 */
[----:B------:R-:W-:Y:S01]  /*8520*/  BAR.SYNC.DEFER_BLOCKING 0x1, 0x80 ;  /* 0x0042000000007b1d */ /* 0x000fe20000010000 */
[----:B------:R-:W-:Y:S01]  /*8530*/  ISETP.NE.AND P0, PT, R81, 0x2, PT ;  /* 0x000000025100780c */ /* 0x000fe20003f05270 */
[----:B------:R-:W-:Y:S01]  /*8540*/  UISETP.NE.AND UP0, UPT, UR45, URZ, UPT ;  /* 0x000000ff2d00728c */ /* 0x000fe2000bf05270 */
[----:B------:R-:W-:Y:S01]  /*8550*/  ISETP.NE.AND P1, PT, R36, 0x4, PT ;  /* 0x000000042400780c */ /* 0x000fe20003f25270 */
[----:B------:R-:W-:Y:S01]  /*8560*/  UIADD3 UR24, UPT, UPT, UR37, UR63, URZ ;  /* 0x0000003f25187290 */ /* 0x000fe2000fffe0ff */
[----:B------:R-:W-:Y:S02]  /*8570*/  SEL R2, RZ, 0x1, P0 ;  /* 0x00000001ff027807 */ /* 0x000fe40000000000 */
[----:B------:R-:W-:Y:S02]  /*8580*/  SEL R0, RZ, 0x1, P1 ;  /* 0x00000001ff007807 */ /* 0x000fe40000800000 */
[----:B------:R-:W-:Y:S02]  /*8590*/  LOP3.LUT R84, R84, R2, RZ, 0x3c, !PT ;  /* 0x0000000254547212 */ /* 0x000fe400078e3cff */
[----:B------:R-:W-:Y:S01]  /*85a0*/  LOP3.LUT R85, R85, R0, RZ, 0x3c, !PT ;  /* 0x0000000055557212 */ /* 0x000fe200078e3cff */
[----:B------:R-:W-:Y:S01]  /*85b0*/  UIADD3 UR20, UPT, UPT, UR38, UR4, URZ ;  /* 0x0000000426147290 */ /* 0x000fe2000fffe0ff */
[----:B------:R-:W-:Y:S02]  /*85c0*/  SEL R81, R81, RZ, P0 ;  /* 0x000000ff51517207 */ /* 0x000fe40000000000 */
[----:B------:R-:W-:Y:S01]  /*85d0*/  SEL R36, R36, RZ, P1 ;  /* 0x000000ff24247207 */ /* 0x000fe20000800000 */
[----:B------:R-:W-:Y:S01]  /*85e0*/  UMOV UR36, UR59 ;  /* 0x0000003b00247c82 */ /* 0x000fe20008000000 */
[----:B------:R-:W-:Y:S07]  /*85f0*/  BRA.U UP0, `(.L_x_132) ;  /* 0xffffffd5005c7547 */ /* 0x000fee000b83ffff */
[----:B------:R-:W-:Y:S05]  /*8600*/  EXIT ;  /* 0x000000000000794d */ /* 0x000fea0003800000 */
.L_x_25:
[----:B--2---:R2:W3:Y:S02]  /*8610*/  SYNCS.PHASECHK.TRANS64.TRYWAIT P0, [R0+URZ+0x170], R2 ;  /* 0x00017002000075a7 */ /* 0x0044e400080011ff */
[----:B---3--:R-:W-:Y:S05]  /*8620*/  @!P0 NANOSLEEP.SYNCS 0x989680 ;  /* 0x009896800000895d */ /* 0x008fea0003900000 */
[----:B------:R-:W3:Y:S02]  /*8630*/  @!P0 SYNCS.PHASECHK.TRANS64 P0, [R0+URZ+0x170], R2 ;  /* 0x00017002000085a7 */ /* 0x000ee400080010ff */
[----:B---3--:R-:W-:Y:S05]  /*8640*/  @!P0 BRA `(.L_x_25) ;  /* 0xfffffffc00f08947 */ /* 0x008fea000383ffff */
[----:B------:R-:W-:Y:S05]  /*8650*/  BRA `(.L_x_133) ;  /* 0xffffff9400347947 */ /* 0x000fea000383ffff */
.L_x_28:
[----:B-1----:R-:W-:-:S07]  /*8660*/  MOV R0, UR33 ;  /* 0x0000002100007c02 */ /* 0x002fce0008000f00 */
.L_x_134:
[----:B-1----:R1:W2:Y:S02]  /*8670*/  SYNCS.PHASECHK.TRANS64.TRYWAIT P0, [R0+URZ+0x68], R3 ;  /* 0x00006803000075a7 */ /* 0x0022a400080011ff */
[----:B--2---:R-:W-:Y:S05]  /*8680*/  @!P0 NANOSLEEP.SYNCS 0x989680 ;  /* 0x009896800000895d */ /* 0x004fea0003900000 */
[----:B------:R-:W2:Y:S02]  /*8690*/  @!P0 SYNCS.PHASECHK.TRANS64 P0, [R0+URZ+0x68], R3 ;  /* 0x00006803000085a7 */ /* 0x000ea400080010ff */
[----:B--2---:R-:W-:Y:S05]  /*86a0*/  @!P0 BRA `(.L_x_134) ;  /* 0xfffffffc00f08947 */ /* 0x004fea000383ffff */
[----:B------:R-:W-:Y:S05]  /*86b0*/  BRA `(.L_x_27) ;  /* 0xffffff94008c7947 */ /* 0x000fea000383ffff */
.L_x_35:
[----:B-1----:R-:W-:-:S07]  /*86c0*/  MOV R0, UR17 ;  /* 0x0000001100007c02 */ /* 0x002fce0008000f00 */
.L_x_135:
[----:B-1----:R1:W2:Y:S02]  /*86d0*/  SYNCS.PHASECHK.TRANS64.TRYWAIT P0, [R0+URZ+0x68], R3 ;  /* 0x00006803000075a7 */ /* 0x0022a400080011ff */
[----:B--2---:R-:W-:Y:S05]  /*86e0*/  @!P0 NANOSLEEP.SYNCS 0x989680 ;  /* 0x009896800000895d */ /* 0x004fea0003900000 */
[----:B------:R-:W2:Y:S02]  /*86f0*/  @!P0 SYNCS.PHASECHK.TRANS64 P0, [R0+URZ+0x68], R3 ;  /* 0x00006803000085a7 */ /* 0x000ea400080010ff */
[----:B--2---:R-:W-:Y:S05]  /*8700*/  @!P0 BRA `(.L_x_135) ;  /* 0xfffffffc00f08947 */ /* 0x004fea000383ffff */
[----:B------:R-:W-:Y:S05]  /*8710*/  BRA `(.L_x_34) ;  /* 0xffffff98004c7947 */ /* 0x000fea000383ffff */
.L_x_40:
[----:B-1----:R1:W2:Y:S02]  /*8720*/  SYNCS.PHASECHK.TRANS64.TRYWAIT P0, [R3+URZ+0x100], R0 ;  /* 0x00010000030075a7 */ /* 0x0022a400080011ff */
[----:B--2---:R-:W-:Y:S05]  /*8730*/  @!P0 NANOSLEEP.SYNCS 0x989680 ;  /* 0x009896800000895d */ /* 0x004fea0003900000 */
[----:B------:R-:W2:Y:S02]  /*8740*/  @!P0 SYNCS.PHASECHK.TRANS64 P0, [R3+URZ+0x100], R0 ;  /* 0x00010000030085a7 */ /* 0x000ea400080010ff */
[----:B--2---:R-:W-:Y:S05]  /*8750*/  @!P0 BRA `(.L_x_40) ;  /* 0xfffffffc00f08947 */ /* 0x004fea000383ffff */
[----:B------:R-:W-:Y:S05]  /*8760*/  BRA `(.L_x_136) ;  /* 0xffffff9800f47947 */ /* 0x000fea000383ffff */
.L_x_44:
[----:B------:R-:W-:-:S07]  /*8770*/  MOV R0, UR4 ;  /* 0x0000000400007c02 */ /* 0x000fce0008000f00 */
.L_x_137:
[----:B-1----:R1:W2:Y:S02]  /*8780*/  SYNCS.PHASECHK.TRANS64.TRYWAIT P0, [R0+URZ], R2 ;  /* 0x00000002000075a7 */ /* 0x0022a400080011ff */
[----:B--2---:R-:W-:Y:S05]  /*8790*/  @!P0 NANOSLEEP.SYNCS 0x989680 ;  /* 0x009896800000895d */ /* 0x004fea0003900000 */
[----:B------:R-:W2:Y:S02]  /*87a0*/  @!P0 SYNCS.PHASECHK.TRANS64 P0, [R0+URZ], R2 ;  /* 0x00000002000085a7 */ /* 0x000ea400080010ff */
[----:B--2---:R-:W-:Y:S05]  /*87b0*/  @!P0 BRA `(.L_x_137) ;  /* 0xfffffffc00f08947 */ /* 0x004fea000383ffff */
[----:B------:R-:W-:Y:S05]  /*87c0*/  BRA `(.L_x_138) ;  /* 0xffffffa0009c7947 */ /* 0x000fea000383ffff */
.L_x_45:
[----:B------:R-:W-:-:S07]  /*87d0*/  MOV R0, UR5 ;  /* 0x0000000500007c02 */ /* 0x000fce0008000f00 */
.L_x_139:
[----:B-1----:R1:W2:Y:S02]  /*87e0*/  SYNCS.PHASECHK.TRANS64.TRYWAIT P0, [R0+URZ], R3 ;  /* 0x00000003000075a7 */ /* 0x0022a400080011ff */
[----:B--2---:R-:W-:Y:S05]  /*87f0*/  @!P0 NANOSLEEP.SYNCS 0x989680 ;  /* 0x009896800000895d */ /* 0x004fea0003900000 */
[----:B------:R-:W2:Y:S02]  /*8800*/  @!P0 SYNCS.PHASECHK.TRANS64 P0, [R0+URZ], R3 ;  /* 0x00000003000085a7 */ /* 0x000ea400080010ff */
[----:B--2---:R-:W-:Y:S05]  /*8810*/  @!P0 BRA `(.L_x_139) ;  /* 0xfffffffc00f08947 */ /* 0x004fea000383ffff */
[----:B------:R-:W-:Y:S05]  /*8820*/  BRA `(.L_x_140) ;  /* 0xffffffa000a87947 */ /* 0x000fea000383ffff */
.L_x_46:
[----:B------:R-:W-:-:S07]  /*8830*/  MOV R0, UR5 ;  /* 0x0000000500007c02 */ /* 0x000fce0008000f00 */
.L_x_141:
[----:B-1----:R1:W2:Y:S02]  /*8840*/  SYNCS.PHASECHK.TRANS64.TRYWAIT P0, [R0+URZ], R3 ;  /* 0x00000003000075a7 */ /* 0x0022a400080011ff */
[----:B--2---:R-:W-:Y:S05]  /*8850*/  @!P0 NANOSLEEP.SYNCS 0x989680 ;  /* 0x009896800000895d */ /* 0x004fea0003900000 */
[----:B------:R-:W2:Y:S02]  /*8860*/  @!P0 SYNCS.PHASECHK.TRANS64 P0, [R0+URZ], R3 ;  /* 0x00000003000085a7 */ /* 0x000ea400080010ff */
[----:B--2---:R-:W-:Y:S05]  /*8870*/  @!P0 BRA `(.L_x_141) ;  /* 0xfffffffc00f08947 */ /* 0x004fea000383ffff */
[----:B------:R-:W-:Y:S05]  /*8880*/  BRA `(.L_x_142) ;  /* 0xffffffa000b47947 */ /* 0x000fea000383ffff */
.L_x_47:
[----:B------:R-:W-:-:S07]  /*8890*/  MOV R0, UR5 ;  /* 0x0000000500007c02 */ /* 0x000fce0008000f00 */
.L_x_143:
[----:B-1----:R1:W2:Y:S02]  /*88a0*/  SYNCS.PHASECHK.TRANS64.TRYWAIT P0, [R0+URZ], R3 ;  /* 0x00000003000075a7 */ /* 0x0022a400080011ff */
[----:B--2---:R-:W-:Y:S05]  /*88b0*/  @!P0 NANOSLEEP.SYNCS 0x989680 ;  /* 0x009896800000895d */ /* 0x004fea0003900000 */
[----:B------:R-:W2:Y:S02]  /*88c0*/  @!P0 SYNCS.PHASECHK.TRANS64 P0, [R0+URZ], R3 ;  /* 0x00000003000085a7 */ /* 0x000ea400080010ff */
[----:B--2---:R-:W-:Y:S05]  /*88d0*/  @!P0 BRA `(.L_x_143) ;  /* 0xfffffffc00f08947 */ /* 0x004fea000383ffff */
[----:B------:R-:W-:Y:S05]  /*88e0*/  BRA `(.L_x_144) ;  /* 0xffffffa000c07947 */ /* 0x000fea000383ffff */
.L_x_48:
[----:B------:R-:W-:-:S07]  /*88f0*/  MOV R0, UR5 ;  /* 0x0000000500007c02 */ /* 0x000fce0008000f00 */
.L_x_145:
[----:B-1----:R1:W2:Y:S02]  /*8900*/  SYNCS.PHASECHK.TRANS64.TRYWAIT P0, [R0+URZ], R3 ;  /* 0x00000003000075a7 */ /* 0x0022a400080011ff */
[----:B--2---:R-:W-:Y:S05]  /*8910*/  @!P0 NANOSLEEP.SYNCS 0x989680 ;  /* 0x009896800000895d */ /* 0x004fea0003900000 */
[----:B------:R-:W2:Y:S02]  /*8920*/  @!P0 SYNCS.PHASECHK.TRANS64 P0, [R0+URZ], R3 ;  /* 0x00000003000085a7 */ /* 0x000ea400080010ff */
[----:B--2---:R-:W-:Y:S05]  /*8930*/  @!P0 BRA `(.L_x_145) ;  /* 0xfffffffc00f08947 */ /* 0x004fea000383ffff */
[----:B------:R-:W-:Y:S05]  /*8940*/  BRA `(.L_x_146) ;  /* 0xffffffa000cc7947 */ /* 0x000fea000383ffff */
.L_x_49:
[----:B------:R-:W-:-:S07]  /*8950*/  MOV R0, UR5 ;  /* 0x0000000500007c02 */ /* 0x000fce0008000f00 */
.L_x_147:
[----:B-1----:R1:W2:Y:S02]  /*8960*/  SYNCS.PHASECHK.TRANS64.TRYWAIT P0, [R0+URZ], R3 ;  /* 0x00000003000075a7 */ /* 0x0022a400080011ff */
[----:B--2---:R-:W-:Y:S05]  /*8970*/  @!P0 NANOSLEEP.SYNCS 0x989680 ;  /* 0x009896800000895d */ /* 0x004fea0003900000 */
[----:B------:R-:W2:Y:S02]  /*8980*/  @!P0 SYNCS.PHASECHK.TRANS64 P0, [R0+URZ], R3 ;  /* 0x00000003000085a7 */ /* 0x000ea400080010ff */
[----:B--2---:R-:W-:Y:S05]  /*8990*/  @!P0 BRA `(.L_x_147) ;  /* 0xfffffffc00f08947 */ /* 0x004fea000383ffff */
[----:B------:R-:W-:Y:S05]  /*89a0*/  BRA `(.L_x_148) ;  /* 0xffffffa000d87947 */ /* 0x000fea000383ffff */
.L_x_50:
[----:B------:R-:W-:-:S07]  /*89b0*/  MOV R0, UR5 ;  /* 0x0000000500007c02 */ /* 0x000fce0008000f00 */
.L_x_149:
[----:B-1----:R1:W2:Y:S02]  /*89c0*/  SYNCS.PHASECHK.TRANS64.TRYWAIT P0, [R0+URZ], R3 ;  /* 0x00000003000075a7 */ /* 0x0022a400080011ff */
[----:B--2---:R-:W-:Y:S05]  /*89d0*/  @!P0 NANOSLEEP.SYNCS 0x989680 ;  /* 0x009896800000895d */ /* 0x004fea0003900000 */
[----:B------:R-:W2:Y:S02]  /*89e0*/  @!P0 SYNCS.PHASECHK.TRANS64 P0, [R0+URZ], R3 ;  /* 0x00000003000085a7 */ /* 0x000ea400080010ff */
[----:B--2---:R-:W-:Y:S05]  /*89f0*/  @!P0 BRA `(.L_x_149) ;  /* 0xfffffffc00f08947 */ /* 0x004fea000383ffff */
[----:B------:R-:W-:Y:S05]  /*8a00*/  BRA `(.L_x_150) ;  /* 0xffffffa000e47947 */ /* 0x000fea000383ffff */
.L_x_51:
[----:B------:R-:W-:-:S07]  /*8a10*/  MOV R0, UR5 ;  /* 0x0000000500007c02 */ /* 0x000fce0008000f00 */
.L_x_151:
[----:B-1----:R1:W2:Y:S02]  /*8a20*/  SYNCS.PHASECHK.TRANS64.TRYWAIT P0, [R0+URZ], R3 ;  /* 0x00000003000075a7 */ /* 0x0022a400080011ff */
[----:B--2---:R-:W-:Y:S05]  /*8a30*/  @!P0 NANOSLEEP.SYNCS 0x989680 ;  /* 0x009896800000895d */ /* 0x004fea0003900000 */
[----:B------:R-:W2:Y:S02]  /*8a40*/  @!P0 SYNCS.PHASECHK.TRANS64 P0, [R0+URZ], R3 ;  /* 0x00000003000085a7 */ /* 0x000ea400080010ff */
[----:B--2---:R-:W-:Y:S05]  /*8a50*/  @!P0 BRA `(.L_x_151) ;  /* 0xfffffffc00f08947 */ /* 0x004fea000383ffff */
[----:B------:R-:W-:Y:S05]  /*8a60*/  BRA `(.L_x_152) ;  /* 0xffffffa000f07947 */ /* 0x000fea000383ffff */
.L_x_52:
[----:B------:R-:W-:-:S07]  /*8a70*/  MOV R0, UR5 ;  /* 0x0000000500007c02 */ /* 0x000fce0008000f00 */
.L_x_153:
[----:B-1----:R1:W2:Y:S02]  /*8a80*/  SYNCS.PHASECHK.TRANS64.TRYWAIT P0, [R0+URZ], R3 ;  /* 0x00000003000075a7 */ /* 0x0022a400080011ff */
[----:B--2---:R-:W-:Y:S05]  /*8a90*/  @!P0 NANOSLEEP.SYNCS 0x989680 ;  /* 0x009896800000895d */ /* 0x004fea0003900000 */
[----:B------:R-:W2:Y:S02]  /*8aa0*/  @!P0 SYNCS.PHASECHK.TRANS64 P0, [R0+URZ], R3 ;  /* 0x00000003000085a7 */ /* 0x000ea400080010ff */
[----:B--2---:R-:W-:Y:S05]  /*8ab0*/  @!P0 BRA `(.L_x_153) ;  /* 0xfffffffc00f08947 */ /* 0x004fea000383ffff */
[----:B------:R-:W-:Y:S05]  /*8ac0*/  BRA `(.L_x_154) ;  /* 0xffffffa000fc7947 */ /* 0x000fea000383ffff */
.L_x_53:
[----:B------:R-:W-:-:S07]  /*8ad0*/  MOV R0, UR5 ;  /* 0x0000000500007c02 */ /* 0x000fce0008000f00 */
.L_x_155:
[----:B-1----:R1:W2:Y:S02]  /*8ae0*/  SYNCS.PHASECHK.TRANS64.TRYWAIT P0, [R0+URZ], R3 ;  /* 0x00000003000075a7 */ /* 0x0022a400080011ff */
[----:B--2---:R-:W-:Y:S05]  /*8af0*/  @!P0 NANOSLEEP.SYNCS 0x989680 ;  /* 0x009896800000895d */ /* 0x004fea0003900000 */
[----:B------:R-:W2:Y:S02]  /*8b00*/  @!P0 SYNCS.PHASECHK.TRANS64 P0, [R0+URZ], R3 ;  /* 0x00000003000085a7 */ /* 0x000ea400080010ff */
[----:B--2---:R-:W-:Y:S05]  /*8b10*/  @!P0 BRA `(.L_x_155) ;  /* 0xfffffffc00f08947 */ /* 0x004fea000383ffff */
[----:B------:R-:W-:Y:S05]  /*8b20*/  BRA `(.L_x_156) ;  /* 0xffffffa400087947 */ /* 0x000fea000383ffff */
.L_x_54:
[----:B------:R-:W-:-:S07]  /*8b30*/  MOV R0, UR5 ;  /* 0x0000000500007c02 */ /* 0x000fce0008000f00 */
.L_x_157:
[----:B-1----:R1:W2:Y:S02]  /*8b40*/  SYNCS.PHASECHK.TRANS64.TRYWAIT P0, [R0+URZ], R3 ;  /* 0x00000003000075a7 */ /* 0x0022a400080011ff */
[----:B--2---:R-:W-:Y:S05]  /*8b50*/  @!P0 NANOSLEEP.SYNCS 0x989680 ;  /* 0x009896800000895d */ /* 0x004fea0003900000 */
[----:B------:R-:W2:Y:S02]  /*8b60*/  @!P0 SYNCS.PHASECHK.TRANS64 P0, [R0+URZ], R3 ;  /* 0x00000003000085a7 */ /* 0x000ea400080010ff */
[----:B--2---:R-:W-:Y:S05]  /*8b70*/  @!P0 BRA `(.L_x_157) ;  /* 0xfffffffc00f08947 */ /* 0x004fea000383ffff */
[----:B------:R-:W-:Y:S05]  /*8b80*/  BRA `(.L_x_158) ;  /* 0xffffffa400147947 */ /* 0x000fea000383ffff */
.L_x_55:
[----:B------:R-:W-:-:S07]  /*8b90*/  MOV R0, UR5 ;  /* 0x0000000500007c02 */ /* 0x000fce0008000f00 */
.L_x_159:
[----:B-1----:R1:W2:Y:S02]  /*8ba0*/  SYNCS.PHASECHK.TRANS64.TRYWAIT P0, [R0+URZ], R3 ;  /* 0x00000003000075a7 */ /* 0x0022a400080011ff */
[----:B--2---:R-:W-:Y:S05]  /*8bb0*/  @!P0 NANOSLEEP.SYNCS 0x989680 ;  /* 0x009896800000895d */ /* 0x004fea0003900000 */
[----:B------:R-:W2:Y:S02]  /*8bc0*/  @!P0 SYNCS.PHASECHK.TRANS64 P0, [R0+URZ], R3 ;  /* 0x00000003000085a7 */ /* 0x000ea400080010ff */
[----:B--2---:R-:W-:Y:S05]  /*8bd0*/  @!P0 BRA `(.L_x_159) ;  /* 0xfffffffc00f08947 */ /* 0x004fea000383ffff */
[----:B------:R-:W-:Y:S05]  /*8be0*/  BRA `(.L_x_160) ;  /* 0xffffffa400207947 */ /* 0x000fea000383ffff */
.L_x_58:
[----:B-1----:R1:W2:Y:S02]  /*8bf0*/  SYNCS.PHASECHK.TRANS64.TRYWAIT P0, [R2+URZ+0x160], R4 ;  /* 0x00016004020075a7 */ /* 0x0022a400080011ff */
[----:B--2---:R-:W-:Y:S05]  /*8c00*/  @!P0 NANOSLEEP.SYNCS 0x989680 ;  /* 0x009896800000895d */ /* 0x004fea0003900000 */
[----:B------:R-:W2:Y:S02]  /*8c10*/  @!P0 SYNCS.PHASECHK.TRANS64 P0, [R2+URZ+0x160], R4 ;  /* 0x00016004020085a7 */ /* 0x000ea400080010ff */
[----:B--2---:R-:W-:Y:S05]  /*8c20*/  @!P0 BRA `(.L_x_58) ;  /* 0xfffffffc00f08947 */ /* 0x004fea000383ffff */
[----:B------:R-:W-:Y:S05]  /*8c30*/  BRA `(.L_x_161) ;  /* 0xffffffa4007c7947 */ /* 0x000fea000383ffff */
.L_x_59:
[----:B------:R-:W-:-:S07]  /*8c40*/  MOV R2, UR4 ;  /* 0x0000000400027c02 */ /* 0x000fce0008000f00 */
.L_x_162:
[----:B-1----:R1:W2:Y:S02]  /*8c50*/  SYNCS.PHASECHK.TRANS64.TRYWAIT P0, [R2+URZ+0x110], R5 ;  /* 0x00011005020075a7 */ /* 0x0022a400080011ff */
[----:B--2---:R-:W-:Y:S05]  /*8c60*/  @!P0 NANOSLEEP.SYNCS 0x989680 ;  /* 0x009896800000895d */ /* 0x004fea0003900000 */
[----:B------:R-:W2:Y:S02]  /*8c70*/  @!P0 SYNCS.PHASECHK.TRANS64 P0, [R2+URZ+0x110], R5 ;  /* 0x00011005020085a7 */ /* 0x000ea400080010ff */
[----:B--2---:R-:W-:Y:S05]  /*8c80*/  @!P0 BRA `(.L_x_162) ;  /* 0xfffffffc00f08947 */ /* 0x004fea000383ffff */
[----:B------:R-:W-:Y:S05]  /*8c90*/  BRA `(.L_x_163) ;  /* 0xffffffa4008c7947 */ /* 0x000fea000383ffff */
.L_x_60:
[----:B-1----:R1:W2:Y:S02]  /*8ca0*/  SYNCS.PHASECHK.TRANS64.TRYWAIT P1, [R2+URZ+0x100], R4 ;  /* 0x00010004020075a7 */ /* 0x0022a400080211ff */
[----:B--2---:R-:W-:Y:S05]  /*8cb0*/  @!P1 NANOSLEEP.SYNCS 0x989680 ;  /* 0x009896800000995d */ /* 0x004fea0003900000 */
[----:B------:R-:W2:Y:S02]  /*8cc0*/  @!P1 SYNCS.PHASECHK.TRANS64 P1, [R2+URZ+0x100], R4 ;  /* 0x00010004020095a7 */ /* 0x000ea400080210ff */
[----:B--2---:R-:W-:Y:S05]  /*8cd0*/  @!P1 BRA `(.L_x_60) ;  /* 0xfffffffc00f09947 */ /* 0x004fea000383ffff */
[----:B------:R-:W-:Y:S05]  /*8ce0*/  BRA `(.L_x_164) ;  /* 0xffffffa400bc7947 */ /* 0x000fea000383ffff */
.L_x_63:
[----:B------:R-:W-:-:S07]  /*8cf0*/  MOV R0, UR4 ;  /* 0x0000000400007c02 */ /* 0x000fce0008000f00 */
.L_x_165:
[----:B-1----:R1:W2:Y:S02]  /*8d00*/  SYNCS.PHASECHK.TRANS64.TRYWAIT P0, [R0+URZ+0x110], R2 ;  /* 0x00011002000075a7 */ /* 0x0022a400080011ff */
[----:B--2---:R-:W-:Y:S05]  /*8d10*/  @!P0 NANOSLEEP.SYNCS 0x989680 ;  /* 0x009896800000895d */ /* 0x004fea0003900000 */
[----:B------:R-:W2:Y:S02]  /*8d20*/  @!P0 SYNCS.PHASECHK.TRANS64 P0, [R0+URZ+0x110], R2 ;  /* 0x00011002000085a7 */ /* 0x000ea400080010ff */
[----:B--2---:R-:W-:Y:S05]  /*8d30*/  @!P0 BRA `(.L_x_165) ;  /* 0xfffffffc00f08947 */ /* 0x004fea000383ffff */
[----:B------:R-:W-:Y:S05]  /*8d40*/  BRA `(.L_x_62) ;  /* 0xffffffa800107947 */ /* 0x000fea000383ffff */
.L_x_72:
[----:B-1----:R-:W-:-:S04]  /*8d50*/  MOV R5, UR5 ;  /* 0x0000000500057c02 */ /* 0x002fc80008000f00 */
[----:B------:R1:W2:Y:S03]  /*8d60*/  SYNCS.PHASECHK.TRANS64.TRYWAIT P0, [R5+URZ+0x8], R6 ;  /* 0x00000806050075a7 */ /* 0x0002a600080011ff */
[----:B--2---:R-:W-:Y:S05]  /*8d70*/  @!P0 NANOSLEEP.SYNCS 0x989680 ;  /* 0x009896800000895d */ /* 0x004fea0003900000 */
[----:B------:R-:W2:Y:S02]  /*8d80*/  @!P0 SYNCS.PHASECHK.TRANS64 P0, [R5+URZ+0x8], R6 ;  /* 0x00000806050085a7 */ /* 0x000ea400080010ff */
[----:B--2---:R-:W-:Y:S05]  /*8d90*/  @!P0 BRA `(.L_x_72) ;  /* 0xfffffffc00ec8947 */ /* 0x004fea000383ffff */
[----:B------:R-:W-:Y:S05]  /*8da0*/  BRA `(.L_x_71) ;  /* 0xffffffa800c47947 */ /* 0x000fea000383ffff */
.L_x_74:
[----:B------:R-:W-:Y:S01]  /*8db0*/  BSSY B0, `(.L_x_166) ;  /* 0x0000006000007945 */ /* 0x000fe20003800000 */
[----:B------:R-:W-:-:S07]  /*8dc0*/  MOV R15, 0xffffffff ;  /* 0xffffffff000f7802 */ /* 0x000fce0000000f00 */
[----:B-1---5:R-:W-:Y:S05]  /*8dd0*/  WARPSYNC.COLLECTIVE R15, `(.L_x_167) ;  /* 0x000000000f0c7348 */ /* 0x022fea0003c00000 */
[----:B------:R-:W-:Y:S02]  /*8de0*/  ELECT P6, UR79, PT ;  /* 0x00000000004f782f */ /* 0x000fe400038c0000 */
[----:B------:R-:W-:Y:S01]  /*8df0*/  MOV R14, UR79 ;  /* 0x0000004f000e7c02 */ /* 0x000fe20008000f00 */
[----:B-1---5:R-:W-:Y:S10]  /*8e00*/  ENDCOLLECTIVE ;  /* 0x000000000000791b */ /* 0x022ff40003800000 */
.L_x_167:
[----:B------:R-:W-:Y:S05]  /*8e10*/  BSYNC B0 ;  /* 0x0000000000007941 */ /* 0x000fea0003800000 */
.L_x_166:
[----:B------:R-:W-:Y:S05]  /*8e20*/  BRA `(.L_x_168) ;  /* 0xffffffa800f47947 */ /* 0x000fea000383ffff */
.L_x_76:
[----:B-1----:R-:W-:-:S04]  /*8e30*/  MOV R0, UR5 ;  /* 0x0000000500007c02 */ /* 0x002fc80008000f00 */
[----:B------:R1:W2:Y:S03]  /*8e40*/  SYNCS.PHASECHK.TRANS64.TRYWAIT P0, [R0+URZ+0x8], R4 ;  /* 0x00000804000075a7 */ /* 0x0002a600080011ff */
[----:B--2---:R-:W-:Y:S05]  /*8e50*/  @!P0 NANOSLEEP.SYNCS 0x989680 ;  /* 0x009896800000895d */ /* 0x004fea0003900000 */
[----:B------:R-:W2:Y:S02]  /*8e60*/  @!P0 SYNCS.PHASECHK.TRANS64 P0, [R0+URZ+0x8], R4 ;  /* 0x00000804000085a7 */ /* 0x000ea400080010ff */
[----:B--2---:R-:W-:Y:S05]  /*8e70*/  @!P0 BRA `(.L_x_76) ;  /* 0xfffffffc00ec8947 */ /* 0x004fea000383ffff */
[----:B------:R-:W-:Y:S05]  /*8e80*/  BRA `(.L_x_75) ;  /* 0xffffffa800f87947 */ /* 0x000fea000383ffff */
.L_x_77:
[----:B-1----:R1:W2:Y:S02]  /*8e90*/  SYNCS.PHASECHK.TRANS64.TRYWAIT P0, [R0+URZ+0x100], R4 ;  /* 0x00010004000075a7 */ /* 0x0022a400080011ff */
[----:B--2---:R-:W-:Y:S05]  /*8ea0*/  @!P0 NANOSLEEP.SYNCS 0x989680 ;  /* 0x009896800000895d */ /* 0x004fea0003900000 */
[----:B------:R-:W2:Y:S02]  /*8eb0*/  @!P0 SYNCS.PHASECHK.TRANS64 P0, [R0+URZ+0x100], R4 ;  /* 0x00010004000085a7 */ /* 0x000ea400080010ff */
[----:B--2---:R-:W-:Y:S05]  /*8ec0*/  @!P0 BRA `(.L_x_77) ;  /* 0xfffffffc00f08947 */ /* 0x004fea000383ffff */
[----:B------:R-:W-:Y:S05]  /*8ed0*/  BRA `(.L_x_169) ;  /* 0xffffffac00e47947 */ /* 0x000fea000383ffff */
.L_x_79:
[----:B------:R-:W-:-:S07]  /*8ee0*/  MOV R0, UR31 ;  /* 0x0000001f00007c02 */ /* 0x000fce0008000f00 */
.L_x_170:
[----:B-1----:R1:W2:Y:S02]  /*8ef0*/  SYNCS.PHASECHK.TRANS64.TRYWAIT P0, [R0+URZ+0x140], R4 ;  /* 0x00014004000075a7 */ /* 0x0022a400080011ff */
[----:B--2---:R-:W-:Y:S05]  /*8f00*/  @!P0 NANOSLEEP.SYNCS 0x989680 ;  /* 0x009896800000895d */ /* 0x004fea0003900000 */
[----:B------:R-:W2:Y:S02]  /*8f10*/  @!P0 SYNCS.PHASECHK.TRANS64 P0, [R0+URZ+0x140], R4 ;  /* 0x00014004000085a7 */ /* 0x000ea400080010ff */
[----:B--2---:R-:W-:Y:S05]  /*8f20*/  @!P0 BRA `(.L_x_170) ;  /* 0xfffffffc00f08947 */ /* 0x004fea000383ffff */
[----:B------:R-:W-:Y:S05]  /*8f30*/  BRA `(.L_x_171) ;  /* 0xffffffb000307947 */ /* 0x000fea000383ffff */
.L_x_82:
[----:B------:R-:W-:Y:S07]  /*8f40*/  MOV R0, UR5 ;  /* 0x0000000500007c02 */ /* 0x000fee0008000f00 */
.L_x_172:
[----:B-1----:R1:W2:Y:S02]  /*8f50*/  SYNCS.PHASECHK.TRANS64.TRYWAIT P0, [R0+URZ], R4 ;  /* 0x00000004000075a7 */ /* 0x0022a400080011ff */
[----:B--2---:R-:W-:Y:S05]  /*8f60*/  @!P0 NANOSLEEP.SYNCS 0x989680 ;  /* 0x009896800000895d */ /* 0x004fea0003900000 */
[----:B------:R-:W2:Y:S02]  /*8f70*/  @!P0 SYNCS.PHASECHK.TRANS64 P0, [R0+URZ], R4 ;  /* 0x00000004000085a7 */ /* 0x000ea400080010ff */
[----:B--2---:R-:W-:Y:S05]  /*8f80*/  @!P0 BRA `(.L_x_172) ;  /* 0xfffffffc00f08947 */ /* 0x004fea000383ffff */
[----:B------:R-:W-:Y:S05]  /*8f90*/  BRA `(.L_x_81) ;  /* 0xffffffb000447947 */ /* 0x000fea000383ffff */
.L_x_86:
[----:B-1----:R-:W-:-:S07]  /*8fa0*/  MOV R0, UR4 ;  /* 0x0000000400007c02 */ /* 0x002fce0008000f00 */
.L_x_173:
[----:B-1----:R1:W2:Y:S02]  /*8fb0*/  SYNCS.PHASECHK.TRANS64.TRYWAIT P0, [R0+URZ], R2 ;  /* 0x00000002000075a7 */ /* 0x0022a400080011ff */
[----:B--2---:R-:W-:Y:S05]  /*8fc0*/  @!P0 NANOSLEEP.SYNCS 0x989680 ;  /* 0x009896800000895d */ /* 0x004fea0003900000 */
[----:B------:R-:W2:Y:S02]  /*8fd0*/  @!P0 SYNCS.PHASECHK.TRANS64 P0, [R0+URZ], R2 ;  /* 0x00000002000085a7 */ /* 0x000ea400080010ff */
[----:B--2---:R-:W-:Y:S05]  /*8fe0*/  @!P0 BRA `(.L_x_173) ;  /* 0xfffffffc00f08947 */ /* 0x004fea000383ffff */
[----:B------:R-:W-:Y:S05]  /*8ff0*/  BRA `(.L_x_174) ;  /* 0xffffffb400387947 */ /* 0x000fea000383ffff */
.L_x_87:
[----:B------:R-:W-:-:S07]  /*9000*/  MOV R0, UR5 ;  /* 0x0000000500007c02 */ /* 0x000fce0008000f00 */
.L_x_175:
[----:B-1----:R1:W2:Y:S02]  /*9010*/  SYNCS.PHASECHK.TRANS64.TRYWAIT P0, [R0+URZ], R3 ;  /* 0x00000003000075a7 */ /* 0x0022a400080011ff */
[----:B--2---:R-:W-:Y:S05]  /*9020*/  @!P0 NANOSLEEP.SYNCS 0x989680 ;  /* 0x009896800000895d */ /* 0x004fea0003900000 */
[----:B------:R-:W2:Y:S02]  /*9030*/  @!P0 SYNCS.PHASECHK.TRANS64 P0, [R0+URZ], R3 ;  /* 0x00000003000085a7 */ /* 0x000ea400080010ff */
[----:B--2---:R-:W-:Y:S05]  /*9040*/  @!P0 BRA `(.L_x_175) ;  /* 0xfffffffc00f08947 */ /* 0x004fea000383ffff */
[----:B------:R-:W-:Y:S05]  /*9050*/  BRA `(.L_x_176) ;  /* 0xffffffb400447947 */ /* 0x000fea000383ffff */
.L_x_88:
[----:B------:R-:W-:-:S07]  /*9060*/  MOV R0, UR5 ;  /* 0x0000000500007c02 */ /* 0x000fce0008000f00 */
.L_x_177:
[----:B-1----:R1:W2:Y:S02]  /*9070*/  SYNCS.PHASECHK.TRANS64.TRYWAIT P0, [R0+URZ], R3 ;  /* 0x00000003000075a7 */ /* 0x0022a400080011ff */
[----:B--2---:R-:W-:Y:S05]  /*9080*/  @!P0 NANOSLEEP.SYNCS 0x989680 ;  /* 0x009896800000895d */ /* 0x004fea0003900000 */
[----:B------:R-:W2:Y:S02]  /*9090*/  @!P0 SYNCS.PHASECHK.TRANS64 P0, [R0+URZ], R3 ;  /* 0x00000003000085a7 */ /* 0x000ea400080010ff */
[----:B--2---:R-:W-:Y:S05]  /*90a0*/  @!P0 BRA `(.L_x_177) ;  /* 0xfffffffc00f08947 */ /* 0x004fea000383ffff */
[----:B------:R-:W-:Y:S05]  /*90b0*/  BRA `(.L_x_178) ;  /* 0xffffffb400507947 */ /* 0x000fea000383ffff */
.L_x_91:
[----:B------:R-:W-:-:S07]  /*90c0*/  MOV R0, UR26 ;  /* 0x0000001a00007c02 */ /* 0x000fce0008000f00 */
.L_x_179:
[----:B-1----:R1:W2:Y:S02]  /*90d0*/  SYNCS.PHASECHK.TRANS64.TRYWAIT P1, [R0+URZ+0x180], R2 ;  /* 0x00018002000075a7 */ /* 0x0022a400080211ff */
[----:B--2---:R-:W-:Y:S05]  /*90e0*/  @!P1 NANOSLEEP.SYNCS 0x989680 ;  /* 0x009896800000995d */ /* 0x004fea0003900000 */
[----:B------:R-:W2:Y:S02]  /*90f0*/  @!P1 SYNCS.PHASECHK.TRANS64 P1, [R0+URZ+0x180], R2 ;  /* 0x00018002000095a7 */ /* 0x000ea400080210ff */
[----:B--2---:R-:W-:Y:S05]  /*9100*/  @!P1 BRA `(.L_x_179) ;  /* 0xfffffffc00f09947 */ /* 0x004fea000383ffff */
[----:B------:R-:W-:Y:S05]  /*9110*/  BRA `(.L_x_180) ;  /* 0xffffffb4009c7947 */ /* 0x000fea000383ffff */
.L_x_96:
[----:B--2---:R2:W3:Y:S02]  /*9120*/  SYNCS.PHASECHK.TRANS64.TRYWAIT P0, [R12+URZ+0x100], R0 ;  /* 0x000100000c0075a7 */ /* 0x0044e400080011ff */
[----:B---3--:R-:W-:Y:S05]  /*9130*/  @!P0 NANOSLEEP.SYNCS 0x989680 ;  /* 0x009896800000895d */ /* 0x008fea0003900000 */
[----:B------:R-:W3:Y:S02]  /*9140*/  @!P0 SYNCS.PHASECHK.TRANS64 P0, [R12+URZ+0x100], R0 ;  /* 0x000100000c0085a7 */ /* 0x000ee400080010ff */
[----:B---3--:R-:W-:Y:S05]  /*9150*/  @!P0 BRA `(.L_x_96) ;  /* 0xfffffffc00f08947 */ /* 0x008fea000383ffff */
[----:B------:R-:W-:Y:S05]  /*9160*/  BRA `(.L_x_181) ;  /* 0xffffffb800bc7947 */ /* 0x000fea000383ffff */
.L_x_99:
[----:B-1----:R-:W-:Y:S07]  /*9170*/  MOV R0, UR21 ;  /* 0x0000001500007c02 */ /* 0x002fee0008000f00 */
.L_x_182:
[----:B-1----:R1:W2:Y:S02]  /*9180*/  SYNCS.PHASECHK.TRANS64.TRYWAIT P2, [R0+URZ+0xf8], R6 ;  /* 0x0000f806000075a7 */ /* 0x0022a400080411ff */
[----:B--2---:R-:W-:Y:S05]  /*9190*/  @!P2 NANOSLEEP.SYNCS 0x989680 ;  /* 0x009896800000a95d */ /* 0x004fea0003900000 */
[----:B------:R-:W2:Y:S02]  /*91a0*/  @!P2 SYNCS.PHASECHK.TRANS64 P2, [R0+URZ+0xf8], R6 ;  /* 0x0000f8060000a5a7 */ /* 0x000ea400080410ff */
[----:B--2---:R-:W-:Y:S05]  /*91b0*/  @!P2 BRA `(.L_x_182) ;  /* 0xfffffffc00f0a947 */ /* 0x004fea000383ffff */
[----:B------:R-:W-:Y:S05]  /*91c0*/  BRA `(.L_x_98) ;  /* 0xffffffc000247947 */ /* 0x000fea000383ffff */
.L_x_102:
[----:B------:R-:W-:Y:S07]  /*91d0*/  MOV R0, UR21 ;  /* 0x0000001500007c02 */ /* 0x000fee0008000f00 */
.L_x_183:
[----:B-1----:R1:W2:Y:S02]  /*91e0*/  SYNCS.PHASECHK.TRANS64.TRYWAIT P0, [R0+URZ+0xe0], R9 ;  /* 0x0000e009000075a7 */ /* 0x0022a400080011ff */
[----:B--2---:R-:W-:Y:S05]  /*91f0*/  @!P0 NANOSLEEP.SYNCS 0x989680 ;  /* 0x009896800000895d */ /* 0x004fea0003900000 */
[----:B------:R-:W2:Y:S02]  /*9200*/  @!P0 SYNCS.PHASECHK.TRANS64 P0, [R0+URZ+0xe0], R9 ;  /* 0x0000e009000085a7 */ /* 0x000ea400080010ff */
[----:B--2---:R-:W-:Y:S05]  /*9210*/  @!P0 BRA `(.L_x_183) ;  /* 0xfffffffc00f08947 */ /* 0x004fea000383ffff */
[----:B------:R-:W-:Y:S05]  /*9220*/  BRA `(.L_x_184) ;  /* 0xffffffc000807947 */ /* 0x000fea000383ffff */
.L_x_103:
[----:B------:R-:W-:Y:S07]  /*9230*/  MOV R0, UR21 ;  /* 0x0000001500007c02 */ /* 0x000fee0008000f00 */
.L_x_185:
[----:B-1----:R1:W2:Y:S02]  /*9240*/  SYNCS.PHASECHK.TRANS64.TRYWAIT P0, [R0+URZ+0xe8], R9 ;  /* 0x0000e809000075a7 */ /* 0x0022a400080011ff */
[----:B--2---:R-:W-:Y:S05]  /*9250*/  @!P0 NANOSLEEP.SYNCS 0x989680 ;  /* 0x009896800000895d */ /* 0x004fea0003900000 */
[----:B------:R-:W2:Y:S02]  /*9260*/  @!P0 SYNCS.PHASECHK.TRANS64 P0, [R0+URZ+0xe8], R9 ;  /* 0x0000e809000085a7 */ /* 0x000ea400080010ff */
[----:B--2---:R-:W-:Y:S05]  /*9270*/  @!P0 BRA `(.L_x_185) ;  /* 0xfffffffc00f08947 */ /* 0x004fea000383ffff */
[----:B------:R-:W-:Y:S05]  /*9280*/  BRA `(.L_x_186) ;  /* 0xffffffc000d87947 */ /* 0x000fea000383ffff */
.L_x_105:
[----:B------:R-:W-:-:S07]  /*9290*/  MOV R0, UR21 ;  /* 0x0000001500007c02 */ /* 0x000fce0008000f00 */
.L_x_187:
[----:B-1----:R1:W3:Y:S02]  /*92a0*/  SYNCS.PHASECHK.TRANS64.TRYWAIT P0, [R0+URZ+0xe0], R2 ;  /* 0x0000e002000075a7 */ /* 0x0022e400080011ff */
[----:B---3--:R-:W-:Y:S05]  /*92b0*/  @!P0 NANOSLEEP.SYNCS 0x989680 ;  /* 0x009896800000895d */ /* 0x008fea0003900000 */
[----:B------:R-:W3:Y:S02]  /*92c0*/  @!P0 SYNCS.PHASECHK.TRANS64 P0, [R0+URZ+0xe0], R2 ;  /* 0x0000e002000085a7 */ /* 0x000ee400080010ff */
[----:B---3--:R-:W-:Y:S05]  /*92d0*/  @!P0 BRA `(.L_x_187) ;  /* 0xfffffffc00f08947 */ /* 0x008fea000383ffff */
[----:B------:R-:W-:Y:S05]  /*92e0*/  BRA `(.L_x_188) ;  /* 0xffffffc400647947 */ /* 0x000fea000383ffff */
.L_x_107:
[----:B-1----:R1:W2:Y:S02]  /*92f0*/  SYNCS.PHASECHK.TRANS64.TRYWAIT P0, [R3+URZ+0x100], R0 ;  /* 0x00010000030075a7 */ /* 0x0022a400080011ff */
[----:B--2---:R-:W-:Y:S05]  /*9300*/  @!P0 NANOSLEEP.SYNCS 0x989680 ;  /* 0x009896800000895d */ /* 0x004fea0003900000 */
[----:B------:R-:W2:Y:S02]  /*9310*/  @!P0 SYNCS.PHASECHK.TRANS64 P0, [R3+URZ+0x100], R0 ;  /* 0x00010000030085a7 */ /* 0x000ea400080010ff */
[----:B--2---:R-:W-:Y:S05]  /*9320*/  @!P0 BRA `(.L_x_107) ;  /* 0xfffffffc00f08947 */ /* 0x004fea000383ffff */
[----:B------:R-:W-:Y:S05]  /*9330*/  BRA `(.L_x_189) ;  /* 0xffffffc800207947 */ /* 0x000fea000383ffff */
.L_x_118:
[----:B-1----:R1:W2:Y:S02]  /*9340*/  SYNCS.PHASECHK.TRANS64.TRYWAIT P1, [R4+URZ+0xd0], R0 ;  /* 0x0000d000040075a7 */ /* 0x0022a400080211ff */
[----:B--2---:R-:W-:Y:S05]  /*9350*/  @!P1 NANOSLEEP.SYNCS 0x989680 ;  /* 0x009896800000995d */ /* 0x004fea0003900000 */
[----:B------:R-:W2:Y:S02]  /*9360*/  @!P1 SYNCS.PHASECHK.TRANS64 P1, [R4+URZ+0xd0], R0 ;  /* 0x0000d000040095a7 */ /* 0x000ea400080210ff */
[----:B--2---:R-:W-:Y:S05]  /*9370*/  @!P1 BRA `(.L_x_118) ;  /* 0xfffffffc00f09947 */ /* 0x004fea000383ffff */
[----:B------:R-:W-:Y:S05]  /*9380*/  BRA `(.L_x_117) ;  /* 0xffffffd400887947 */ /* 0x000fea000383ffff */
.L_x_120:
[----:B-1----:R1:W2:Y:S02]  /*9390*/  SYNCS.PHASECHK.TRANS64.TRYWAIT P0, [R80+URZ+0x120], R5 ;  /* 0x00012005500075a7 */ /* 0x0022a400080011ff */
[----:B--2---:R-:W-:Y:S05]  /*93a0*/  @!P0 NANOSLEEP.SYNCS 0x989680 ;  /* 0x009896800000895d */ /* 0x004fea0003900000 */
[----:B------:R-:W2:Y:S02]  /*93b0*/  @!P0 SYNCS.PHASECHK.TRANS64 P0, [R80+URZ+0x120], R5 ;  /* 0x00012005500085a7 */ /* 0x000ea400080010ff */
[----:B--2---:R-:W-:Y:S05]  /*93c0*/  @!P0 BRA `(.L_x_120) ;  /* 0xfffffffc00f08947 */ /* 0x004fea000383ffff */
[----:B------:R-:W-:Y:S05]  /*93d0*/  BRA `(.L_x_119) ;  /* 0xffffffd400dc7947 */ /* 0x000fea000383ffff */
.L_x_128:
[----:B--2---:R2:W3:Y:S02]  /*93e0*/  SYNCS.PHASECHK.TRANS64.TRYWAIT P0, [R3+URZ+0xd0], R0 ;  /* 0x0000d000030075a7 */ /* 0x0044e400080011ff */
[----:B---3--:R-:W-:Y:S05]  /*93f0*/  @!P0 NANOSLEEP.SYNCS 0x989680 ;  /* 0x009896800000895d */ /* 0x008fea0003900000 */
[----:B------:R-:W3:Y:S02]  /*9400*/  @!P0 SYNCS.PHASECHK.TRANS64 P0, [R3+URZ+0xd0], R0 ;  /* 0x0000d000030085a7 */ /* 0x000ee400080010ff */
[----:B---3--:R-:W-:Y:S05]  /*9410*/  @!P0 BRA `(.L_x_128) ;  /* 0xfffffffc00f08947 */ /* 0x008fea000383ffff */
[----:B------:R-:W-:Y:S05]  /*9420*/  BRA `(.L_x_127) ;  /* 0xffffffe000e87947 */ /* 0x000fea000383ffff */
        .weak           $__internal_0_$__cuda_sm10x_tcgen05_guardrail_trap_col_being_dealloced_not_returned_by_alloc
        .type           $__internal_0_$__cuda_sm10x_tcgen05_guardrail_trap_col_being_dealloced_not_returned_by_alloc,@function
        .size           $__internal_0_$__cuda_sm10x_tcgen05_guardrail_trap_col_being_dealloced_not_returned_by_alloc,($__internal_1_$__cuda_sm10x_tcgen05_guardrail_trap_phase_invalid_during_alloc - $__internal_0_$__cuda_sm10x_tcgen05_guardrail_trap_col_being_dealloced_not_returned_by_alloc)
$__internal_0_$__cuda_sm10x_tcgen05_guardrail_trap_col_being_dealloced_not_returned_by_alloc:
[----:B------:R-:W-:Y:S05]  /*9430*/  BPT.TRAP 0x1 ;  /* 0x000000040000795c */ /* 0x000fea0000300000 */
[----:B------:R-:W-:-:S04]  /*9440*/  HFMA2 R3, -RZ, RZ, 0, 0 ;  /* 0x00000000ff037431 */ /* 0x000fc800000001ff */
[----:B------:R-:W-:Y:S05]  /*9450*/  RET.REL.NODEC R2 `(_ZN7cutlass13device_kernelINS_4gemm6kernel13GemmUniversalIN4cute5tupleIJiiiiEEENS1_10collective13CollectiveMmaINS1_35MainloopSm100TmaUmmaWarpSpecializedILi13ELi2ELi4ENS5_IJNS4_1CILi2EEESB_NSA_ILi1EEEEEEEENS5_IJNSA_ILi128EEESF_SF_EEEaNS5_IJlSC_lEEEaSH_NS4_8TiledMMAINS4_8MMA_AtomIJNS4_21SM100_MMA_S8_2x1SM_SSIaaiLi128ELi128ELNS4_4UMMA5MajorE0ELSM_0ELNSL_8SaturateE0EEEEEENS4_6LayoutINS5_IJSC_SC_SC_EEENS5_IJNSA_ILi0EEESS_SS_EEEEENS5_IJNS4_10UnderscoreESV_SV_EEEEENS4_28SM100_TMA_2SM_LOAD_MULTICASTENS4_14ComposedLayoutINS4_7SwizzleILi3ELi4ELi3EEENS4_18smem_ptr_flag_bitsILi8EEENSQ_INS5_IJNSA_ILi8EEESF_EEENS5_IJSF_SC_EEEEEEEvNS4_8identityENS4_18SM100_TMA_2SM_LOADES18_vS19_EENS_8epilogue10collective18CollectiveEpilogueINS1C_23Sm100TmaWarpSpecializedILi2ELi2ELi32ELb0ELb0EEEJNS5_IJNSA_ILi64EEESF_SF_EEENS5_IJNSQ_IS1H_SC_EENSQ_INS5_IJNSA_ILi32EEESB_EEENS5_IJSC_S1H_EEEEEEEEaSH_aSH_NS1C_6fusion15FusionCallbacksIS1G_NS1P_17LinearCombinationIaiaiLNS_15FloatRoundStyleE2EEES1I_S1O_JEEENS4_5SM1004TMEM4LOAD26SM100_TMEM_LOAD_32dp32b32xENS4_13SM90_TMA_LOADENSZ_INS10_ILi1ELi4ELi3EEES13_NSQ_INS5_IJS14_S1K_EEENS5_IJS1K_SC_EEEEEEENS4_39AutoVectorizingCopyWithAssumedAlignmentILi128EEENS4_14SM90_TMA_STOREES24_S26_S26_EEEvvEEEEvNT_6ParamsE) ;  /* 0xffffff6802e87950 */ /* 0x000fea0003c3ffff */
        .weak           $__internal_1_$__cuda_sm10x_tcgen05_guardrail_trap_phase_invalid_during_alloc
        .type           $__internal_1_$__cuda_sm10x_tcgen05_guardrail_trap_phase_invalid_during_alloc,@function
        .size           $__internal_1_$__cuda_sm10x_tcgen05_guardrail_trap_phase_invalid_during_alloc,($__internal_2_$__cuda_sm10x_tcgen05_guardrail_trap_unallocated_columns_being_dealloced - $__internal_1_$__cuda_sm10x_tcgen05_guardrail_trap_phase_invalid_during_alloc)
$__internal_1_$__cuda_sm10x_tcgen05_guardrail_trap_phase_invalid_during_alloc:
[----:B------:R-:W-:Y:S05]  /*9460*/  BPT.TRAP 0x1 ;  /* 0x000000040000795c */ /* 0x000fea0000300000 */
[----:B------:R-:W-:-:S04]  /*9470*/  MOV R5, 0x0 ;  /* 0x0000000000057802 */ /* 0x000fc80000000f00 */
[----:B------:R-:W-:Y:S05]  /*9480*/  RET.REL.NODEC R4 `(_ZN7cutlass13device_kernelINS_4gemm6kernel13GemmUniversalIN4cute5tupleIJiiiiEEENS1_10collective13CollectiveMmaINS1_35MainloopSm100TmaUmmaWarpSpecializedILi13ELi2ELi4ENS5_IJNS4_1CILi2EEESB_NSA_ILi1EEEEEEEENS5_IJNSA_ILi128EEESF_SF_EEEaNS5_IJlSC_lEEEaSH_NS4_8TiledMMAINS4_8MMA_AtomIJNS4_21SM100_MMA_S8_2x1SM_SSIaaiLi128ELi128ELNS4_4UMMA5MajorE0ELSM_0ELNSL_8SaturateE0EEEEEENS4_6LayoutINS5_IJSC_SC_SC_EEENS5_IJNSA_ILi0EEESS_SS_EEEEENS5_IJNS4_10UnderscoreESV_SV_EEEEENS4_28SM100_TMA_2SM_LOAD_MULTICASTENS4_14ComposedLayoutINS4_7SwizzleILi3ELi4ELi3EEENS4_18smem_ptr_flag_bitsILi8EEENSQ_INS5_IJNSA_ILi8EEESF_EEENS5_IJSF_SC_EEEEEEEvNS4_8identityENS4_18SM100_TMA_2SM_LOADES18_vS19_EENS_8epilogue10collective18CollectiveEpilogueINS1C_23Sm100TmaWarpSpecializedILi2ELi2ELi32ELb0ELb0EEEJNS5_IJNSA_ILi64EEESF_SF_EEENS5_IJNSQ_IS1H_SC_EENSQ_INS5_IJNSA_ILi32EEESB_EEENS5_IJSC_S1H_EEEEEEEEaSH_aSH_NS1C_6fusion15FusionCallbacksIS1G_NS1P_17LinearCombinationIaiaiLNS_15FloatRoundStyleE2EEES1I_S1O_JEEENS4_5SM1004TMEM4LOAD26SM100_TMEM_LOAD_32dp32b32xENS4_13SM90_TMA_LOADENSZ_INS10_ILi1ELi4ELi3EEES13_NSQ_INS5_IJS14_S1K_EEENS5_IJS1K_SC_EEEEEEENS4_39AutoVectorizingCopyWithAssumedAlignmentILi128EEENS4_14SM90_TMA_STOREES24_S26_S26_EEEvvEEEEvNT_6ParamsE) ;  /* 0xffffff6804dc7950 */ /* 0x000fea0003c3ffff */
        .weak           $__internal_2_$__cuda_sm10x_tcgen05_guardrail_trap_unallocated_columns_being_dealloced
        .type           $__internal_2_$__cuda_sm10x_tcgen05_guardrail_trap_unallocated_columns_being_dealloced,@function
        .size           $__internal_2_$__cuda_sm10x_tcgen05_guardrail_trap_unallocated_columns_being_dealloced,(.L_x_191 - $__internal_2_$__cuda_sm10x_tcgen05_guardrail_trap_unallocated_columns_being_dealloced)
$__internal_2_$__cuda_sm10x_tcgen05_guardrail_trap_unallocated_columns_being_dealloced:
[----:B------:R-:W-:Y:S05]  /*9490*/  BPT.TRAP 0x1 ;  /* 0x000000040000795c */ /* 0x000fea0000300000 */
[----:B------:R-:W-:-:S04]  /*94a0*/  HFMA2 R3, -RZ, RZ, 0, 0 ;  /* 0x00000000ff037431 */ /* 0x000fc800000001ff */
[----:B------:R-:W-:Y:S05]  /*94b0*/  RET.REL.NODEC R2 `(_ZN7cutlass13device_kernelINS_4gemm6kernel13GemmUniversalIN4cute5tupleIJiiiiEEENS1_10collective13CollectiveMmaINS1_35MainloopSm100TmaUmmaWarpSpecializedILi13ELi2ELi4ENS5_IJNS4_1CILi2EEESB_NSA_ILi1EEEEEEEENS5_IJNSA_ILi128EEESF_SF_EEEaNS5_IJlSC_lEEEaSH_NS4_8TiledMMAINS4_8MMA_AtomIJNS4_21SM100_MMA_S8_2x1SM_SSIaaiLi128ELi128ELNS4_4UMMA5MajorE0ELSM_0ELNSL_8SaturateE0EEEEEENS4_6LayoutINS5_IJSC_SC_SC_EEENS5_IJNSA_ILi0EEESS_SS_EEEEENS5_IJNS4_10UnderscoreESV_SV_EEEEENS4_28SM100_TMA_2SM_LOAD_MULTICASTENS4_14ComposedLayoutINS4_7SwizzleILi3ELi4ELi3EEENS4_18smem_ptr_flag_bitsILi8EEENSQ_INS5_IJNSA_ILi8EEESF_EEENS5_IJSF_SC_EEEEEEEvNS4_8identityENS4_18SM100_TMA_2SM_LOADES18_vS19_EENS_8epilogue10collective18CollectiveEpilogueINS1C_23Sm100TmaWarpSpecializedILi2ELi2ELi32ELb0ELb0EEEJNS5_IJNSA_ILi64EEESF_SF_EEENS5_IJNSQ_IS1H_SC_EENSQ_INS5_IJNSA_ILi32EEESB_EEENS5_IJSC_S1H_EEEEEEEEaSH_aSH_NS1C_6fusion15FusionCallbacksIS1G_NS1P_17LinearCombinationIaiaiLNS_15FloatRoundStyleE2EEES1I_S1O_JEEENS4_5SM1004TMEM4LOAD26SM100_TMEM_LOAD_32dp32b32xENS4_13SM90_TMA_LOADENSZ_INS10_ILi1ELi4ELi3EEES13_NSQ_INS5_IJS14_S1K_EEENS5_IJS1K_SC_EEEEEEENS4_39AutoVectorizingCopyWithAssumedAlignmentILi128EEENS4_14SM90_TMA_STOREES24_S26_S26_EEEvvEEEEvNT_6ParamsE) ;  /* 0xffffff6802d07950 */ /* 0x000fea0003c3ffff */
.L_x_190:
[----:B------:R-:W-:-:S00]  /*94c0*/  BRA `(.L_x_190) ;  /* 0xfffffffc00fc7947 */ /* 0x000fc0000383ffff */
[----:B------:R-:W-:-:S00]  /*94d0*/  NOP ;  /* 0x0000000000007918 */ /* 0x000fc00000000000 */
        /* <DEDUP_REMOVED lines=10> */
.L_x_191:


//--------------------- .nv.global.init           --------------------------
	.section	.nv.global.init,"aw",@progbits
.nv.global.init:
	.type		$str$27,@object
	.size		$str$27,($str$28 - $str$27)
$str$27:
        /*0000*/ 	.byte	0x28, 0x61, 0x64, 0x64, 0x72, 0x65, 0x73, 0x73, 0x20, 0x26, 0x20, 0x6d, 0x61, 0x73, 0x6b, 0x29
        /*0010*/ 	.byte	0x20, 0x3d, 0x3d, 0x20, 0x30, 0x00
	.type		$str$28,@object
	.size		$str$28,($str$26 - $str$28)
$str$28:
        /*0016*/ 	.byte	0x2f, 0x74, 0x6d, 0x70, 0x2f, 0x63, 0x75, 0x74, 0x6c, 0x61, 0x73, 0x73, 0x5f, 0x73, 0x77, 0x65
        /*0026*/ 	.byte	0x65, 0x70, 0x5f, 0x73, 0x72, 0x63, 0x2f, 0x69, 0x6e, 0x63, 0x6c, 0x75, 0x64, 0x65, 0x2f, 0x63
        /*0036*/ 	.byte	0x75, 0x74, 0x65, 0x2f, 0x70, 0x6f, 0x69, 0x6e, 0x74, 0x65, 0x72, 0x5f, 0x66, 0x6c, 0x61, 0x67
        /*0046*/ 	.byte	0x67, 0x65, 0x64, 0x2e, 0x68, 0x70, 0x70, 0x00
	.type		$str$26,@object
	.size		$str$26,($str$25 - $str$26)
$str$26:
        /*004e*/ 	.byte	0x2f, 0x74, 0x6d, 0x70, 0x2f, 0x63, 0x75, 0x74, 0x6c, 0x61, 0x73, 0x73, 0x5f, 0x73, 0x77, 0x65
        /*005e*/ 	.byte	0x65, 0x70, 0x5f, 0x73, 0x72, 0x63, 0x2f, 0x69, 0x6e, 0x63, 0x6c, 0x75, 0x64, 0x65, 0x2f, 0x63
        /*006e*/ 	.byte	0x75, 0x74, 0x65, 0x2f, 0x61, 0x74, 0x6f, 0x6d, 0x2f, 0x63, 0x6f, 0x70, 0x79, 0x5f, 0x74, 0x72
        /*007e*/ 	.byte	0x61, 0x69, 0x74, 0x73, 0x5f, 0x73, 0x6d, 0x31, 0x30, 0x30, 0x2e, 0x68, 0x70, 0x70, 0x00
	.type		$str$25,@object
	.size		$str$25,(__unnamed_1 - $str$25)
$str$25:
        /*008d*/ 	.byte	0x28, 0x28, 0x75, 0x69, 0x6e, 0x74, 0x33, 0x32, 0x5f, 0x74, 0x28, 0x74, 0x68, 0x72, 0x65, 0x61
        /*009d*/ 	.byte	0x64, 0x49, 0x64, 0x78, 0x2e, 0x78, 0x29, 0x20, 0x2f, 0x20, 0x33, 0x32, 0x29, 0x20, 0x25, 0x20
        /*00ad*/ 	.byte	0x34, 0x29, 0x20, 0x3d, 0x3d, 0x20, 0x28, 0x28, 0x28, 0x74, 0x6d, 0x65, 0x6d, 0x5f, 0x61, 0x64
        /*00bd*/ 	.byte	0x64, 0x72, 0x20, 0x3e, 0x3e, 0x20, 0x31, 0x36, 0x29, 0x20, 0x2f, 0x20, 0x33, 0x32, 0x29, 0x20
        /*00cd*/ 	.byte	0x25, 0x20, 0x34, 0x29, 0x00
	.type		__unnamed_1,@object
	.size		__unnamed_1,(__unnamed_2 - __unnamed_1)
__unnamed_1:
        /*00d2*/ 	.byte	0x61, 0x75, 0x74, 0x6f, 0x20, 0x63, 0x75, 0x74, 0x65, 0x3a, 0x3a, 0x61, 0x73, 0x5f, 0x70, 0x6f
        /* <DEDUP_REMOVED lines=24> */
        /*0262*/ 	.byte	0x3e, 0x3e, 0x5d, 0x00
	.type		__unnamed_2,@object
	.size		__unnamed_2,(.L_2 - __unnamed_2)
__unnamed_2:
        /* <DEDUP_REMOVED lines=41> */
.L_2:


//--------------------- .nv.shared._ZN7cutlass13device_kernelINS_4gemm6kernel13GemmUniversalIN4cute5tupleIJiiiiEEENS1_10collective13CollectiveMmaINS1_35MainloopSm100TmaUmmaWarpSpecializedILi13ELi2ELi4ENS5_IJNS4_1CILi2EEESB_NSA_ILi1EEEEEEEENS5_IJNSA_ILi128EEESF_SF_EEEaNS5_IJlSC_lEEEaSH_NS4_8TiledMMAINS4_8MMA_AtomIJNS4_21SM100_MMA_S8_2x1SM_SSIaaiLi128ELi128ELNS4_4UMMA5MajorE0ELSM_0ELNSL_8SaturateE0EEEEEENS4_6LayoutINS5_IJSC_SC_SC_EEENS5_IJNSA_ILi0EEESS_SS_EEEEENS5_IJNS4_10UnderscoreESV_SV_EEEEENS4_28SM100_TMA_2SM_LOAD_MULTICASTENS4_14ComposedLayoutINS4_7SwizzleILi3ELi4ELi3EEENS4_18smem_ptr_flag_bitsILi8EEENSQ_INS5_IJNSA_ILi8EEESF_EEENS5_IJSF_SC_EEEEEEEvNS4_8identityENS4_18SM100_TMA_2SM_LOADES18_vS19_EENS_8epilogue10collective18CollectiveEpilogueINS1C_23Sm100TmaWarpSpecializedILi2ELi2ELi32ELb0ELb0EEEJNS5_IJNSA_ILi64EEESF_SF_EEENS5_IJNSQ_IS1H_SC_EENSQ_INS5_IJNSA_ILi32EEESB_EEENS5_IJSC_S1H_EEEEEEEEaSH_aSH_NS1C_6fusion15FusionCallbacksIS1G_NS1P_17LinearCombinationIaiaiLNS_15FloatRoundStyleE2EEES1I_S1O_JEEENS4_5SM1004TMEM4LOAD26SM100_TMEM_LOAD_32dp32b32xENS4_13SM90_TMA_LOADENSZ_INS10_ILi1ELi4ELi3EEES13_NSQ_INS5_IJS14_S1K_EEENS5_IJS1K_SC_EEEEEEENS4_39AutoVectorizingCopyWithAssumedAlignmentILi128EEENS4_14SM90_TMA_STOREES24_S26_S26_EEEvvEEEEvNT_6ParamsE --------------------------
	.section	.nv.shared._ZN7cutlass13device_kernelINS_4gemm6kernel13GemmUniversalIN4cute5tupleIJiiiiEEENS1_10collective13CollectiveMmaINS1_35MainloopSm100TmaUmmaWarpSpecializedILi13ELi2ELi4ENS5_IJNS4_1CILi2EEESB_NSA_ILi1EEEEEEEENS5_IJNSA_ILi128EEESF_SF_EEEaNS5_IJlSC_lEEEaSH_NS4_8TiledMMAINS4_8MMA_AtomIJNS4_21SM100_MMA_S8_2x1SM_SSIaaiLi128ELi128ELNS4_4UMMA5MajorE0ELSM_0ELNSL_8SaturateE0EEEEEENS4_6LayoutINS5_IJSC_SC_SC_EEENS5_IJNSA_ILi0EEESS_SS_EEEEENS5_IJNS4_10UnderscoreESV_SV_EEEEENS4_28SM100_TMA_2SM_LOAD_MULTICASTENS4_14ComposedLayoutINS4_7SwizzleILi3ELi4ELi3EEENS4_18smem_ptr_flag_bitsILi8EEENSQ_INS5_IJNSA_ILi8EEESF_EEENS5_IJSF_SC_EEEEEEEvNS4_8identityENS4_18SM100_TMA_2SM_LOADES18_vS19_EENS_8epilogue10collective18CollectiveEpilogueINS1C_23Sm100TmaWarpSpecializedILi2ELi2ELi32ELb0ELb0EEEJNS5_IJNSA_ILi64EEESF_SF_EEENS5_IJNSQ_IS1H_SC_EENSQ_INS5_IJNSA_ILi32EEESB_EEENS5_IJSC_S1H_EEEEEEEEaSH_aSH_NS1C_6fusion15FusionCallbacksIS1G_NS1P_17LinearCombinationIaiaiLNS_15FloatRoundStyleE2EEES1I_S1O_JEEENS4_5SM1004TMEM4LOAD26SM100_TMEM_LOAD_32dp32b32xENS4_13SM90_TMA_LOADENSZ_INS10_ILi1ELi4ELi3EEES13_NSQ_INS5_IJS14_S1K_EEENS5_IJS1K_SC_EEEEEEENS4_39AutoVectorizingCopyWithAssumedAlignmentILi128EEENS4_14SM90_TMA_STOREES24_S26_S26_EEEvvEEEEvNT_6ParamsE,"aw",@nobits
	.sectionflags	@""
	.align	16
	.zero		1024


//--------------------- .nv.shared.reserved.0     --------------------------
	.section	.nv.shared.reserved.0,"aw",@nobits
	.weak		__nv_reservedSMEM_offset_0_alias
	.size		__nv_reservedSMEM_offset_0_alias, 0, 64
	.other		__nv_reservedSMEM_offset_0_alias,@"STO_CUDA_RESERVED_SHARED STV_DEFAULT"
__nv_reservedSMEM_offset_0_alias:
	.zero		0
.nv.shared.reserved.0:
	.zero		64
	.weak		__nv_reservedSMEM_tcgen05_partition
	.type		__nv_reservedSMEM_tcgen05_partition,@object
	.size		__nv_reservedSMEM_tcgen05_partition,(.L_0 - __nv_reservedSMEM_tcgen05_partition)
__nv_reservedSMEM_tcgen05_partition:
	.zero		32
.L_0:


//--------------------- .nv.global                --------------------------
	.section	.nv.global,"aw",@nobits
.nv.global:
	.type		_ZN40_INTERNAL_a0621b50_4_k_cu_6f68bc76_101074cute1_E,@object
	.size		_ZN40_INTERNAL_a0621b50_4_k_cu_6f68bc76_101074cute1_E,(_ZN40_INTERNAL_a0621b50_4_k_cu_6f68bc76_101074cuda3std3__45__cpo6cbeginE - _ZN40_INTERNAL_a0621b50_4_k_cu_6f68bc76_101074cute1_E)
_ZN40_INTERNAL_a0621b50_4_k_cu_6f68bc76_101074cute1_E:
	.zero		1
	.type		_ZN40_INTERNAL_a0621b50_4_k_cu_6f68bc76_101074cuda3std3__45__cpo6cbeginE,@object
	.size		_ZN40_INTERNAL_a0621b50_4_k_cu_6f68bc76_101074cuda3std3__45__cpo6cbeginE,(_ZN40_INTERNAL_a0621b50_4_k_cu_6f68bc76_101074cuda3std3__48in_placeE - _ZN40_INTERNAL_a0621b50_4_k_cu_6f68bc76_101074cuda3std3__45__cpo6cbeginE)
_ZN40_INTERNAL_a0621b50_4_k_cu_6f68bc76_101074cuda3std3__45__cpo6cbeginE:
	.zero		1
	.type		_ZN40_INTERNAL_a0621b50_4_k_cu_6f68bc76_101074cuda3std3__48in_placeE,@object
	.size		_ZN40_INTERNAL_a0621b50_4_k_cu_6f68bc76_101074cuda3std3__48in_placeE,(_ZN40_INTERNAL_a0621b50_4_k_cu_6f68bc76_101074cuda3std6ranges3__45__cpo9iter_moveE - _ZN40_INTERNAL_a0621b50_4_k_cu_6f68bc76_101074cuda3std3__48in_placeE)
_ZN40_INTERNAL_a0621b50_4_k_cu_6f68bc76_101074cuda3std3__48in_placeE:
	.zero		1
	.type		_ZN40_INTERNAL_a0621b50_4_k_cu_6f68bc76_101074cuda3std6ranges3__45__cpo9iter_moveE,@object
	.size		_ZN40_INTERNAL_a0621b50_4_k_cu_6f68bc76_101074cuda3std6ranges3__45__cpo9iter_moveE,(_ZN40_INTERNAL_a0621b50_4_k_cu_6f68bc76_101074cuda3std3__45__cpo5beginE - _ZN40_INTERNAL_a0621b50_4_k_cu_6f68bc76_101074cuda3std6ranges3__45__cpo9iter_moveE)
_ZN40_INTERNAL_a0621b50_4_k_cu_6f68bc76_101074cuda3std6ranges3__45__cpo9iter_moveE:
	.zero		1
	.type		_ZN40_INTERNAL_a0621b50_4_k_cu_6f68bc76_101074cuda3std3__45__cpo5beginE,@object
	.size		_ZN40_INTERNAL_a0621b50_4_k_cu_6f68bc76_101074cuda3std3__45__cpo5beginE,(_ZN40_INTERNAL_a0621b50_4_k_cu_6f68bc76_101074cuda3std3__442_GLOBAL__N__a0621b50_4_k_cu_6f68bc76_101076ignoreE - _ZN40_INTERNAL_a0621b50_4_k_cu_6f68bc76_101074cuda3std3__45__cpo5beginE)
_ZN40_INTERNAL_a0621b50_4_k_cu_6f68bc76_101074cuda3std3__45__cpo5beginE:
	.zero		1
	.type		_ZN40_INTERNAL_a0621b50_4_k_cu_6f68bc76_101074cuda3std3__442_GLOBAL__N__a0621b50_4_k_cu_6f68bc76_101076ignoreE,@object
	.size		_ZN40_INTERNAL_a0621b50_4_k_cu_6f68bc76_101074cuda3std3__442_GLOBAL__N__a0621b50_4_k_cu_6f68bc76_101076ignoreE,(_ZN40_INTERNAL_a0621b50_4_k_cu_6f68bc76_101074cute7productE - _ZN40_INTERNAL_a0621b50_4_k_cu_6f68bc76_101074cuda3std3__442_GLOBAL__N__a0621b50_4_k_cu_6f68bc76_101076ignoreE)
_ZN40_INTERNAL_a0621b50_4_k_cu_6f68bc76_101074cuda3std3__442_GLOBAL__N__a0621b50_4_k_cu_6f68bc76_101076ignoreE:
	.zero		1
	.type		_ZN40_INTERNAL_a0621b50_4_k_cu_6f68bc76_101074cute7productE,@object
	.size		_ZN40_INTERNAL_a0621b50_4_k_cu_6f68bc76_101074cute7productE,(_ZN40_INTERNAL_a0621b50_4_k_cu_6f68bc76_101074cuda3std3__45__cpo3endE - _ZN40_INTERNAL_a0621b50_4_k_cu_6f68bc76_101074cute7productE)
_ZN40_INTERNAL_a0621b50_4_k_cu_6f68bc76_101074cute7productE:
	.zero		1
	.type		_ZN40_INTERNAL_a0621b50_4_k_cu_6f68bc76_101074cuda3std3__45__cpo3endE,@object
	.size		_ZN40_INTERNAL_a0621b50_4_k_cu_6f68bc76_101074cuda3std3__45__cpo3endE,(_ZN40_INTERNAL_a0621b50_4_k_cu_6f68bc76_101074cuda3std3__419piecewise_constructE - _ZN40_INTERNAL_a0621b50_4_k_cu_6f68bc76_101074cuda3std3__45__cpo3endE)
_ZN40_INTERNAL_a0621b50_4_k_cu_6f68bc76_101074cuda3std3__45__cpo3endE:
	.zero		1
	.type		_ZN40_INTERNAL_a0621b50_4_k_cu_6f68bc76_101074cuda3std3__419piecewise_constructE,@object
	.size		_ZN40_INTERNAL_a0621b50_4_k_cu_6f68bc76_101074cuda3std3__419piecewise_constructE,(_ZN40_INTERNAL_a0621b50_4_k_cu_6f68bc76_101074cuda3std3__45__cpo4cendE - _ZN40_INTERNAL_a0621b50_4_k_cu_6f68bc76_101074cuda3std3__419piecewise_constructE)
_ZN40_INTERNAL_a0621b50_4_k_cu_6f68bc76_101074cuda3std3__419piecewise_constructE:
	.zero		1
	.type		_ZN40_INTERNAL_a0621b50_4_k_cu_6f68bc76_101074cuda3std3__45__cpo4cendE,@object
	.size		_ZN40_INTERNAL_a0621b50_4_k_cu_6f68bc76_101074cuda3std3__45__cpo4cendE,(_ZN40_INTERNAL_a0621b50_4_k_cu_6f68bc76_101074cuda3std6ranges3__45__cpo4swapE - _ZN40_INTERNAL_a0621b50_4_k_cu_6f68bc76_101074cuda3std3__45__cpo4cendE)
_ZN40_INTERNAL_a0621b50_4_k_cu_6f68bc76_101074cuda3std3__45__cpo4cendE:
	.zero		1
	.type		_ZN40_INTERNAL_a0621b50_4_k_cu_6f68bc76_101074cuda3std6ranges3__45__cpo4swapE,@object
	.size		_ZN40_INTERNAL_a0621b50_4_k_cu_6f68bc76_101074cuda3std6ranges3__45__cpo4swapE,(.L_10 - _ZN40_INTERNAL_a0621b50_4_k_cu_6f68bc76_101074cuda3std6ranges3__45__cpo4swapE)
_ZN40_INTERNAL_a0621b50_4_k_cu_6f68bc76_101074cuda3std6ranges3__45__cpo4swapE:
	.zero		1
.L_10:


//--------------------- .nv.constant0._ZN7cutlass13device_kernelINS_4gemm6kernel13GemmUniversalIN4cute5tupleIJiiiiEEENS1_10collective13CollectiveMmaINS1_35MainloopSm100TmaUmmaWarpSpecializedILi13ELi2ELi4ENS5_IJNS4_1CILi2EEESB_NSA_ILi1EEEEEEEENS5_IJNSA_ILi128EEESF_SF_EEEaNS5_IJlSC_lEEEaSH_NS4_8TiledMMAINS4_8MMA_AtomIJNS4_21SM100_MMA_S8_2x1SM_SSIaaiLi128ELi128ELNS4_4UMMA5MajorE0ELSM_0ELNSL_8SaturateE0EEEEEENS4_6LayoutINS5_IJSC_SC_SC_EEENS5_IJNSA_ILi0EEESS_SS_EEEEENS5_IJNS4_10UnderscoreESV_SV_EEEEENS4_28SM100_TMA_2SM_LOAD_MULTICASTENS4_14ComposedLayoutINS4_7SwizzleILi3ELi4ELi3EEENS4_18smem_ptr_flag_bitsILi8EEENSQ_INS5_IJNSA_ILi8EEESF_EEENS5_IJSF_SC_EEEEEEEvNS4_8identityENS4_18SM100_TMA_2SM_LOADES18_vS19_EENS_8epilogue10collective18CollectiveEpilogueINS1C_23Sm100TmaWarpSpecializedILi2ELi2ELi32ELb0ELb0EEEJNS5_IJNSA_ILi64EEESF_SF_EEENS5_IJNSQ_IS1H_SC_EENSQ_INS5_IJNSA_ILi32EEESB_EEENS5_IJSC_S1H_EEEEEEEEaSH_aSH_NS1C_6fusion15FusionCallbacksIS1G_NS1P_17LinearCombinationIaiaiLNS_15FloatRoundStyleE2EEES1I_S1O_JEEENS4_5SM1004TMEM4LOAD26SM100_TMEM_LOAD_32dp32b32xENS4_13SM90_TMA_LOADENSZ_INS10_ILi1ELi4ELi3EEES13_NSQ_INS5_IJS14_S1K_EEENS5_IJS1K_SC_EEEEEEENS4_39AutoVectorizingCopyWithAssumedAlignmentILi128EEENS4_14SM90_TMA_STOREES24_S26_S26_EEEvvEEEEvNT_6ParamsE --------------------------
	.section	.nv.constant0._ZN7cutlass13device_kernelINS_4gemm6kernel13GemmUniversalIN4cute5tupleIJiiiiEEENS1_10collective13CollectiveMmaINS1_35MainloopSm100TmaUmmaWarpSpecializedILi13ELi2ELi4ENS5_IJNS4_1CILi2EEESB_NSA_ILi1EEEEEEEENS5_IJNSA_ILi128EEESF_SF_EEEaNS5_IJlSC_lEEEaSH_NS4_8TiledMMAINS4_8MMA_AtomIJNS4_21SM100_MMA_S8_2x1SM_SSIaaiLi128ELi128ELNS4_4UMMA5MajorE0ELSM_0ELNSL_8SaturateE0EEEEEENS4_6LayoutINS5_IJSC_SC_SC_EEENS5_IJNSA_ILi0EEESS_SS_EEEEENS5_IJNS4_10UnderscoreESV_SV_EEEEENS4_28SM100_TMA_2SM_LOAD_MULTICASTENS4_14ComposedLayoutINS4_7SwizzleILi3ELi4ELi3EEENS4_18smem_ptr_flag_bitsILi8EEENSQ_INS5_IJNSA_ILi8EEESF_EEENS5_IJSF_SC_EEEEEEEvNS4_8identityENS4_18SM100_TMA_2SM_LOADES18_vS19_EENS_8epilogue10collective18CollectiveEpilogueINS1C_23Sm100TmaWarpSpecializedILi2ELi2ELi32ELb0ELb0EEEJNS5_IJNSA_ILi64EEESF_SF_EEENS5_IJNSQ_IS1H_SC_EENSQ_INS5_IJNSA_ILi32EEESB_EEENS5_IJSC_S1H_EEEEEEEEaSH_aSH_NS1C_6fusion15FusionCallbacksIS1G_NS1P_17LinearCombinationIaiaiLNS_15FloatRoundStyleE2EEES1I_S1O_JEEENS4_5SM1004TMEM4LOAD26SM100_TMEM_LOAD_32dp32b32xENS4_13SM90_TMA_LOADENSZ_INS10_ILi1ELi4ELi3EEES13_NSQ_INS5_IJS14_S1K_EEENS5_IJS1K_SC_EEEEEEENS4_39AutoVectorizingCopyWithAssumedAlignmentILi128EEENS4_14SM90_TMA_STOREES24_S26_S26_EEEvvEEEEvNT_6ParamsE,"a",@progbits
	.sectionflags	@""
	.align	4
.nv.constant0._ZN7cutlass13device_kernelINS_4gemm6kernel13GemmUniversalIN4cute5tupleIJiiiiEEENS1_10collective13CollectiveMmaINS1_35MainloopSm100TmaUmmaWarpSpecializedILi13ELi2ELi4ENS5_IJNS4_1CILi2EEESB_NSA_ILi1EEEEEEEENS5_IJNSA_ILi128EEESF_SF_EEEaNS5_IJlSC_lEEEaSH_NS4_8TiledMMAINS4_8MMA_AtomIJNS4_21SM100_MMA_S8_2x1SM_SSIaaiLi128ELi128ELNS4_4UMMA5MajorE0ELSM_0ELNSL_8SaturateE0EEEEEENS4_6LayoutINS5_IJSC_SC_SC_EEENS5_IJNSA_ILi0EEESS_SS_EEEEENS5_IJNS4_10UnderscoreESV_SV_EEEEENS4_28SM100_TMA_2SM_LOAD_MULTICASTENS4_14ComposedLayoutINS4_7SwizzleILi3ELi4ELi3EEENS4_18smem_ptr_flag_bitsILi8EEENSQ_INS5_IJNSA_ILi8EEESF_EEENS5_IJSF_SC_EEEEEEEvNS4_8identityENS4_18SM100_TMA_2SM_LOADES18_vS19_EENS_8epilogue10collective18CollectiveEpilogueINS1C_23Sm100TmaWarpSpecializedILi2ELi2ELi32ELb0ELb0EEEJNS5_IJNSA_ILi64EEESF_SF_EEENS5_IJNSQ_IS1H_SC_EENSQ_INS5_IJNSA_ILi32EEESB_EEENS5_IJSC_S1H_EEEEEEEEaSH_aSH_NS1C_6fusion15FusionCallbacksIS1G_NS1P_17LinearCombinationIaiaiLNS_15FloatRoundStyleE2EEES1I_S1O_JEEENS4_5SM1004TMEM4LOAD26SM100_TMEM_LOAD_32dp32b32xENS4_13SM90_TMA_LOADENSZ_INS10_ILi1ELi4ELi3EEES13_NSQ_INS5_IJS14_S1K_EEENS5_IJS1K_SC_EEEEEEENS4_39AutoVectorizingCopyWithAssumedAlignmentILi128EEENS4_14SM90_TMA_STOREES24_S26_S26_EEEvvEEEEvNT_6ParamsE:
	.zero		2944


//--------------------- SYMBOLS --------------------------

	.type		.nv.reservedSmem.offset0,@object
	.size		.nv.reservedSmem.offset0,0x4
	.type		.nv.reservedSmem.cap,@object
	.size		.nv.reservedSmem.cap,0x4
	.type		__assertfail,@function
